// auto-generated by cutlass_sweep.gemm — config: {"arch": "sm_90", "cluster_m": 1, "cluster_n": 1, "dtype": "e4m3", "stages": 3, "tile_k": 32, "tile_m": 256, "tile_n": 128}
#include "cutlass/cutlass.h"
#include "cutlass/gemm/collective/collective_builder.hpp"
#include "cutlass/gemm/device/gemm_universal_adapter.h"
#include "cutlass/gemm/kernel/gemm_universal.hpp"
#include "cutlass/epilogue/collective/collective_builder.hpp"

using ElemA = cutlass::float_e4m3_t;
using ElemB = cutlass::float_e4m3_t;
using ElemCD = cutlass::float_e4m3_t;
using Acc  = float;
using TileShape    = cute::Shape<cute::_256, cute::_128, cute::_32>;
using ClusterShape = cute::Shape<cute::_1, cute::_1, cute::_1>;

using CollectiveEpilogue = typename cutlass::epilogue::collective::CollectiveBuilder<
    cutlass::arch::Sm90, cutlass::arch::OpClassTensorOp,
    TileShape, ClusterShape,
    cutlass::epilogue::collective::EpilogueTileAuto,
    Acc, Acc,
    ElemCD, cutlass::layout::RowMajor, 128 / cutlass::sizeof_bits<ElemCD>::value,
    ElemCD, cutlass::layout::RowMajor, 128 / cutlass::sizeof_bits<ElemCD>::value,
    cutlass::epilogue::collective::EpilogueScheduleAuto
  >::CollectiveOp;

using CollectiveMainloop = typename cutlass::gemm::collective::CollectiveBuilder<
    cutlass::arch::Sm90, cutlass::arch::OpClassTensorOp,
    ElemA, cutlass::layout::RowMajor, 128 / cutlass::sizeof_bits<ElemA>::value,
    ElemB, cutlass::layout::ColumnMajor, 128 / cutlass::sizeof_bits<ElemB>::value,
    Acc,
    TileShape, ClusterShape,
    cutlass::gemm::collective::StageCount<3>,
    cutlass::gemm::collective::KernelScheduleAuto
  >::CollectiveOp;

using GemmKernel = cutlass::gemm::kernel::GemmUniversal<
    cute::Shape<int,int,int,int>,
    CollectiveMainloop,
    CollectiveEpilogue
>;
using Gemm = cutlass::gemm::device::GemmUniversalAdapter<GemmKernel>;

// Force the device kernel symbol into the cubin without needing a host main.
auto* _anchor = &cutlass::device_kernel<GemmKernel>;


// ===== COMPILED SASS (sm_90a) =====

	.target	sm_90a

	.elftype	@"ET_EXEC"


//--------------------- .note.nv.tkinfo           --------------------------
	.section	.note.nv.tkinfo,"",@"SHT_NOTE"
	.sectionflags	@"SHF_NOTE_NV_TKINFO"
	.tkinfo
        /*0018*/ 	.word	0x00000002
        /*0030*/ 	.string	""
        /*0030*/ 	.string	"ptxas"
        /*0030*/ 	.string	"Cuda compilation tools, release 13.0, V13.0.88"
        /*0030*/ 	.string	"Build cuda_13.0.r13.0/compiler.36424714_0"
        /*0030*/ 	.string	"-arch sm_90a -m 64 "



//--------------------- .note.nv.cuinfo           --------------------------
	.section	.note.nv.cuinfo,"",@"SHT_NOTE"
	.sectionflags	@"SHF_NOTE_NV_CUINFO"
        /*0018*/ 	.short	0x0002
        /*001a*/ 	.short	0x005a
        /*001c*/ 	.short	0x0082
	.zero		2


//--------------------- .nv.info                  --------------------------
	.section	.nv.info,"",@"SHT_CUDA_INFO"
	.align	4


	//----- nvinfo : EIATTR_REGCOUNT
	.align		4
        /*0000*/ 	.byte	0x04, 0x2f
        /*0002*/ 	.short	(.L_12 - .L_11)
	.align		4
.L_11:
        /*0004*/ 	.word	index@(_ZN7cutlass13device_kernelINS_4gemm6kernel13GemmUniversalIN4cute5tupleIJiiiiEEENS1_10collective13CollectiveMmaINS1_37MainloopSm90TmaGmmaWarpSpecializedFP8ILi3ENS5_IJNS4_1CILi1EEESB_SB_EEENS1_35KernelTmaWarpSpecializedCooperativeEEENS5_IJNSA_ILi256EEENSA_ILi128EEENSA_ILi32EEEEEENS_12float_e4m3_tENS5_IJlSB_lEEESJ_SK_NS4_8TiledMMAINS4_8MMA_AtomIJNS4_4SM904GMMA31MMA_64x128x32_F32E4M3E4M3_SS_TNILNSO_7ScaleInE1ELSQ_1EEEEEENS4_6LayoutINS5_IJNSA_ILi2EEESB_SB_EEENS5_IJSB_NSA_ILi0EEESW_EEEEENS5_IJNS4_10UnderscoreESZ_SZ_EEEEENS4_13SM90_TMA_LOADENS4_14ComposedLayoutINS4_7SwizzleILi1ELi4ELi3EEENS4_18smem_ptr_flag_bitsILi8EEENST_INS5_IJNSA_ILi8EEESH_EEENS5_IJSH_SB_EEEEEEEvNS4_8identityES12_S1C_vS1D_EENS_8epilogue10collective6detail29Sm90TmaWarpSpecializedAdapterINS1G_15DefaultEpilogueISJ_SK_SK_NS1F_6thread17LinearCombinationISJ_Li1EffLNS1K_9ScaleType4KindE0ELNS_15FloatRoundStyleE2ESJ_EENS1_15EpilogueDefaultEEEEEvvEEEEvNT_6ParamsE)
        /*0008*/ 	.word	0x000000a8


	//----- nvinfo : EIATTR_FRAME_SIZE
	.align		4
.L_12:
        /*000c*/ 	.byte	0x04, 0x11
        /*000e*/ 	.short	(.L_14 - .L_13)
	.align		4
.L_13:
        /*0010*/ 	.word	index@(_ZN7cutlass13device_kernelINS_4gemm6kernel13GemmUniversalIN4cute5tupleIJiiiiEEENS1_10collective13CollectiveMmaINS1_37MainloopSm90TmaGmmaWarpSpecializedFP8ILi3ENS5_IJNS4_1CILi1EEESB_SB_EEENS1_35KernelTmaWarpSpecializedCooperativeEEENS5_IJNSA_ILi256EEENSA_ILi128EEENSA_ILi32EEEEEENS_12float_e4m3_tENS5_IJlSB_lEEESJ_SK_NS4_8TiledMMAINS4_8MMA_AtomIJNS4_4SM904GMMA31MMA_64x128x32_F32E4M3E4M3_SS_TNILNSO_7ScaleInE1ELSQ_1EEEEEENS4_6LayoutINS5_IJNSA_ILi2EEESB_SB_EEENS5_IJSB_NSA_ILi0EEESW_EEEEENS5_IJNS4_10UnderscoreESZ_SZ_EEEEENS4_13SM90_TMA_LOADENS4_14ComposedLayoutINS4_7SwizzleILi1ELi4ELi3EEENS4_18smem_ptr_flag_bitsILi8EEENST_INS5_IJNSA_ILi8EEESH_EEENS5_IJSH_SB_EEEEEEEvNS4_8identityES12_S1C_vS1D_EENS_8epilogue10collective6detail29Sm90TmaWarpSpecializedAdapterINS1G_15DefaultEpilogueISJ_SK_SK_NS1F_6thread17LinearCombinationISJ_Li1EffLNS1K_9ScaleType4KindE0ELNS_15FloatRoundStyleE2ESJ_EENS1_15EpilogueDefaultEEEEEvvEEEEvNT_6ParamsE)
        /*0014*/ 	.word	0x00000100


	//----- nvinfo : EIATTR_MIN_STACK_SIZE
	.align		4
.L_14:
        /*0018*/ 	.byte	0x04, 0x12
        /*001a*/ 	.short	(.L_16 - .L_15)
	.align		4
.L_15:
        /*001c*/ 	.word	index@(_ZN7cutlass13device_kernelINS_4gemm6kernel13GemmUniversalIN4cute5tupleIJiiiiEEENS1_10collective13CollectiveMmaINS1_37MainloopSm90TmaGmmaWarpSpecializedFP8ILi3ENS5_IJNS4_1CILi1EEESB_SB_EEENS1_35KernelTmaWarpSpecializedCooperativeEEENS5_IJNSA_ILi256EEENSA_ILi128EEENSA_ILi32EEEEEENS_12float_e4m3_tENS5_IJlSB_lEEESJ_SK_NS4_8TiledMMAINS4_8MMA_AtomIJNS4_4SM904GMMA31MMA_64x128x32_F32E4M3E4M3_SS_TNILNSO_7ScaleInE1ELSQ_1EEEEEENS4_6LayoutINS5_IJNSA_ILi2EEESB_SB_EEENS5_IJSB_NSA_ILi0EEESW_EEEEENS5_IJNS4_10UnderscoreESZ_SZ_EEEEENS4_13SM90_TMA_LOADENS4_14ComposedLayoutINS4_7SwizzleILi1ELi4ELi3EEENS4_18smem_ptr_flag_bitsILi8EEENST_INS5_IJNSA_ILi8EEESH_EEENS5_IJSH_SB_EEEEEEEvNS4_8identityES12_S1C_vS1D_EENS_8epilogue10collective6detail29Sm90TmaWarpSpecializedAdapterINS1G_15DefaultEpilogueISJ_SK_SK_NS1F_6thread17LinearCombinationISJ_Li1EffLNS1K_9ScaleType4KindE0ELNS_15FloatRoundStyleE2ESJ_EENS1_15EpilogueDefaultEEEEEvvEEEEvNT_6ParamsE)
        /*0020*/ 	.word	0x00000100
.L_16:


//--------------------- .nv.compat                --------------------------
	.section	.nv.compat,"",@"SHT_CUDA_COMPAT_INFO"
	.align	4
        /*0000*/ 	.byte	0x02, 0x09, 0x01, 0x00, 0x02, 0x02, 0x04, 0x00, 0x02, 0x05, 0x05, 0x00, 0x03, 0x07, 0x01, 0x01
        /*0010*/ 	.byte	0x02, 0x03, 0x01, 0x00, 0x02, 0x06, 0x01, 0x00, 0x04, 0x0b, 0x08, 0x00, 0x00, 0x00, 0x00, 0x00
        /*0020*/ 	.byte	0x00, 0x00, 0x00, 0x00


//--------------------- .nv.info._ZN7cutlass13device_kernelINS_4gemm6kernel13GemmUniversalIN4cute5tupleIJiiiiEEENS1_10collective13CollectiveMmaINS1_37MainloopSm90TmaGmmaWarpSpecializedFP8ILi3ENS5_IJNS4_1CILi1EEESB_SB_EEENS1_35KernelTmaWarpSpecializedCooperativeEEENS5_IJNSA_ILi256EEENSA_ILi128EEENSA_ILi32EEEEEENS_12float_e4m3_tENS5_IJlSB_lEEESJ_SK_NS4_8TiledMMAINS4_8MMA_AtomIJNS4_4SM904GMMA31MMA_64x128x32_F32E4M3E4M3_SS_TNILNSO_7ScaleInE1ELSQ_1EEEEEENS4_6LayoutINS5_IJNSA_ILi2EEESB_SB_EEENS5_IJSB_NSA_ILi0EEESW_EEEEENS5_IJNS4_10UnderscoreESZ_SZ_EEEEENS4_13SM90_TMA_LOADENS4_14ComposedLayoutINS4_7SwizzleILi1ELi4ELi3EEENS4_18smem_ptr_flag_bitsILi8EEENST_INS5_IJNSA_ILi8EEESH_EEENS5_IJSH_SB_EEEEEEEvNS4_8identityES12_S1C_vS1D_EENS_8epilogue10collective6detail29Sm90TmaWarpSpecializedAdapterINS1G_15DefaultEpilogueISJ_SK_SK_NS1F_6thread17LinearCombinationISJ_Li1EffLNS1K_9ScaleType4KindE0ELNS_15FloatRoundStyleE2ESJ_EENS1_15EpilogueDefaultEEEEEvvEEEEvNT_6ParamsE --------------------------
	.section	.nv.info._ZN7cutlass13device_kernelINS_4gemm6kernel13GemmUniversalIN4cute5tupleIJiiiiEEENS1_10collective13CollectiveMmaINS1_37MainloopSm90TmaGmmaWarpSpecializedFP8ILi3ENS5_IJNS4_1CILi1EEESB_SB_EEENS1_35KernelTmaWarpSpecializedCooperativeEEENS5_IJNSA_ILi256EEENSA_ILi128EEENSA_ILi32EEEEEENS_12float_e4m3_tENS5_IJlSB_lEEESJ_SK_NS4_8TiledMMAINS4_8MMA_AtomIJNS4_4SM904GMMA31MMA_64x128x32_F32E4M3E4M3_SS_TNILNSO_7ScaleInE1ELSQ_1EEEEEENS4_6LayoutINS5_IJNSA_ILi2EEESB_SB_EEENS5_IJSB_NSA_ILi0EEESW_EEEEENS5_IJNS4_10UnderscoreESZ_SZ_EEEEENS4_13SM90_TMA_LOADENS4_14ComposedLayoutINS4_7SwizzleILi1ELi4ELi3EEENS4_18smem_ptr_flag_bitsILi8EEENST_INS5_IJNSA_ILi8EEESH_EEENS5_IJSH_SB_EEEEEEEvNS4_8identityES12_S1C_vS1D_EENS_8epilogue10collective6detail29Sm90TmaWarpSpecializedAdapterINS1G_15DefaultEpilogueISJ_SK_SK_NS1F_6thread17LinearCombinationISJ_Li1EffLNS1K_9ScaleType4KindE0ELNS_15FloatRoundStyleE2ESJ_EENS1_15EpilogueDefaultEEEEEvvEEEEvNT_6ParamsE,"",@"SHT_CUDA_INFO"
	.sectionflags	@""
	.align	4


	//----- nvinfo : EIATTR_CUDA_API_VERSION
	.align		4
        /*0000*/ 	.byte	0x04, 0x37
        /*0002*/ 	.short	(.L_18 - .L_17)
.L_17:
        /*0004*/ 	.word	0x00000082


	//----- nvinfo : EIATTR_KPARAM_INFO
	.align		4
.L_18:
        /*0008*/ 	.byte	0x04, 0x17
        /*000a*/ 	.short	(.L_20 - .L_19)
.L_19:
        /*000c*/ 	.word	0x00000000
        /*0010*/ 	.short	0x0000
        /*0012*/ 	.short	0x0070
        /*0014*/ 	.byte	0x00, 0xf0, 0x01, 0x10


	//----- nvinfo : EIATTR_SPARSE_MMA_MASK
	.align		4
.L_20:
        /*0018*/ 	.byte	0x03, 0x50
        /*001a*/ 	.short	0x0000


	//----- nvinfo : EIATTR_MAXREG_COUNT
	.align		4
        /*001c*/ 	.byte	0x03, 0x1b
        /*001e*/ 	.short	0x00a8


	//----- nvinfo : EIATTR_NUM_BARRIERS
	.align		4
        /*0020*/ 	.byte	0x02, 0x4c
        /*0022*/ 	.byte	0x01
	.zero		1


	//----- nvinfo : EIATTR_ANNOTATIONS
	.align		4
        /*0024*/ 	.byte	0x04, 0x55
        /*0026*/ 	.short	(.L_22 - .L_21)


	//   ....[0]....
.L_21:
        /*0028*/ 	.word	0x00000001
        /*002c*/ 	.byte	0x70, 0x05, 0x00, 0x00, 0x01, 0x00, 0x00, 0x00, 0x90, 0x05, 0x00, 0x00, 0x01, 0x00, 0x00, 0x00
        /* <DEDUP_REMOVED lines=193> */
        /*0c4c*/ 	.byte	0xa0, 0x00, 0x01, 0x00


	//----- nvinfo : EIATTR_MERCURY_ISA_VERSION
	.align		4
.L_22:
        /*0c50*/ 	.byte	0x03, 0x5f
        /*0c52*/ 	.short	0x0101


	//----- nvinfo : EIATTR_INT_WARP_WIDE_INSTR_OFFSETS
	.align		4
        /*0c54*/ 	.byte	0x04, 0x31
        /*0c56*/ 	.short	(.L_24 - .L_23)


	//   ....[0]....
.L_23:
        /*0c58*/ 	.word	0x00000440


	//   ....[1]....
        /*0c5c*/ 	.word	0x00000450


	//   ....[2]....
        /*0c60*/ 	.word	0x00000580


	//----- nvinfo : EIATTR_COOP_GROUP_MASK_REGIDS
	.align		4
.L_24:
        /*0c64*/ 	.byte	0x04, 0x29
        /*0c66*/ 	.short	(.L_26 - .L_25)


	//   ....[0]....
.L_25:
        /*0c68*/ 	.word	0xffffffff


	//   ....[1]....
        /*0c6c*/ 	.word	0xffffffff


	//   ....[2]....
        /*0c70*/ 	.word	0xffffffff


	//   ....[3]....
        /*0c74*/ 	.word	0xffffffff


	//   ....[4]....
        /*0c78*/ 	.word	0xffffffff


	//----- nvinfo : EIATTR_COOP_GROUP_INSTR_OFFSETS
	.align		4
.L_26:
        /*0c7c*/ 	.byte	0x04, 0x28
        /*0c7e*/ 	.short	(.L_28 - .L_27)


	//   ....[0]....
.L_27:
        /*0c80*/ 	.word	0x00000070


	//   ....[1]....
        /*0c84*/ 	.word	0x00000080


	//   ....[2]....
        /*0c88*/ 	.word	0x000001a0


	//   ....[3]....
        /*0c8c*/ 	.word	0x00000390


	//   ....[4]....
        /*0c90*/ 	.word	0x000012d0


	//----- nvinfo : EIATTR_REG_RECONFIG
	.align		4
.L_28:
        /*0c94*/ 	.byte	0x01, 0x54
	.zero		2


	//----- nvinfo : EIATTR_MBARRIER_INSTR_OFFSETS
	.align		4
        /*0c98*/ 	.byte	0x04, 0x39
        /*0c9a*/ 	.short	(.L_30 - .L_29)


	//   ....[0]....
.L_29:
        /*0c9c*/ 	.word	0x00000320
        /*0ca0*/ 	.word	0x000000ff
        /*0ca4*/ 	.word	0x00000000
        /*0ca8*/ 	.short	0x0100
        /*0caa*/ 	.byte	0x09
	.zero		1


	//   ....[1]....
        /*0cac*/ 	.word	0x00000330
        /*0cb0*/ 	.word	0x000000ff
        /*0cb4*/ 	.word	0x00000018
        /*0cb8*/ 	.short	0x0100
        /*0cba*/ 	.byte	0x09
	.zero		1


	//   ....[2]....
        /*0cbc*/ 	.word	0x00000340
        /*0cc0*/ 	.word	0x000000ff
        /*0cc4*/ 	.word	0x00000008
        /*0cc8*/ 	.short	0x0100
        /*0cca*/ 	.byte	0x09
	.zero		1


	//   ....[3]....
        /*0ccc*/ 	.word	0x00000350
        /*0cd0*/ 	.word	0x000000ff
        /*0cd4*/ 	.word	0x00000020
        /*0cd8*/ 	.short	0x0100
        /*0cda*/ 	.byte	0x09
	.zero		1


	//   ....[4]....
        /*0cdc*/ 	.word	0x00000360
        /*0ce0*/ 	.word	0x000000ff
        /*0ce4*/ 	.word	0x00000010
        /*0ce8*/ 	.short	0x0100
        /*0cea*/ 	.byte	0x09
	.zero		1


	//   ....[5]....
        /*0cec*/ 	.word	0x00000370
        /*0cf0*/ 	.word	0x000000ff
        /*0cf4*/ 	.word	0x00000028
        /*0cf8*/ 	.short	0x0100
        /*0cfa*/ 	.byte	0x09
	.zero		1


	//   ....[6]....
        /*0cfc*/ 	.word	0x000005b0
        /*0d00*/ 	.word	0x000000ff
        /*0d04*/ 	.word	0x00000040
        /*0d08*/ 	.short	0x0100
        /*0d0a*/ 	.byte	0x06
	.zero		1


	//   ....[7]....
        /*0d0c*/ 	.word	0x000005c0
        /*0d10*/ 	.word	0x000000ff
        /*0d14*/ 	.word	0x00000048
        /*0d18*/ 	.short	0x0100
        /*0d1a*/ 	.byte	0x06
	.zero		1


	//   ....[8]....
        /*0d1c*/ 	.word	0x00001ae0
        /*0d20*/ 	.word	0x000000ff
        /*0d24*/ 	.word	0x00000000
        /*0d28*/ 	.short	0x010a
        /*0d2a*/ 	.byte	0x07
	.zero		1


	//   ....[9]....
        /*0d2c*/ 	.word	0x00001b40
        /*0d30*/ 	.word	0x000000ff
        /*0d34*/ 	.word	0x00000000
        /*0d38*/ 	.short	0x010a
        /*0d3a*/ 	.byte	0x07
	.zero		1


	//   ....[10]....
        /*0d3c*/ 	.word	0x00002d10
        /*0d40*/ 	.word	0x000000ff
        /*0d44*/ 	.word	0x00000000
        /*0d48*/ 	.short	0x010a
        /*0d4a*/ 	.byte	0x09
	.zero		1


	//   ....[11]....
        /*0d4c*/ 	.word	0x00002d50
        /*0d50*/ 	.word	0x000000ff
        /*0d54*/ 	.word	0x00000000
        /*0d58*/ 	.short	0x010a
        /*0d5a*/ 	.byte	0x09
	.zero		1


	//   ....[12]....
        /*0d5c*/ 	.word	0x00003d50
        /*0d60*/ 	.word	0x000000ff
        /*0d64*/ 	.word	0x00000000
        /*0d68*/ 	.short	0x0101
        /*0d6a*/ 	.byte	0x08
	.zero		1


	//   ....[13]....
        /*0d6c*/ 	.word	0x00004f20
        /*0d70*/ 	.word	0x000000ff
        /*0d74*/ 	.word	0x00000000
        /*0d78*/ 	.short	0x0101
        /*0d7a*/ 	.byte	0x08
	.zero		1


	//   ....[14]....
        /*0d7c*/ 	.word	0x0000f350
        /*0d80*/ 	.word	0x0000000d
        /*0d84*/ 	.word	0x00000018
        /*0d88*/ 	.short	0x010a
        /*0d8a*/ 	.byte	0x3f
	.zero		1


	//   ....[15]....
        /*0d8c*/ 	.word	0x0000f710
        /*0d90*/ 	.word	0x00000004
        /*0d94*/ 	.word	0x00000048
        /*0d98*/ 	.short	0x0101
        /*0d9a*/ 	.byte	0x3f
	.zero		1


	//   ....[16]....
        /*0d9c*/ 	.word	0x0000fe80
        /*0da0*/ 	.word	0x00000007
        /*0da4*/ 	.word	0x00000000
        /*0da8*/ 	.short	0x010a
        /*0daa*/ 	.byte	0x3f
	.zero		1


	//   ....[17]....
        /*0dac*/ 	.word	0x0000ff00
        /*0db0*/ 	.word	0x00000009
        /*0db4*/ 	.word	0x00000000
        /*0db8*/ 	.short	0x010a
        /*0dba*/ 	.byte	0x3f
	.zero		1


	//   ....[18]....
        /*0dbc*/ 	.word	0x0000ff90
        /*0dc0*/ 	.word	0x00000003
        /*0dc4*/ 	.word	0x00000000
        /*0dc8*/ 	.short	0x010a
        /*0dca*/ 	.byte	0x3f
	.zero		1


	//   ....[19]....
        /*0dcc*/ 	.word	0x00010000
        /*0dd0*/ 	.word	0x00000003
        /*0dd4*/ 	.word	0x00000000
        /*0dd8*/ 	.short	0x010a
        /*0dda*/ 	.byte	0x3f
	.zero		1


	//   ....[20]....
        /*0ddc*/ 	.word	0x00010070
        /*0de0*/ 	.word	0x00000000
        /*0de4*/ 	.word	0x00000000
        /*0de8*/ 	.short	0x010a
        /*0dea*/ 	.byte	0x3f
	.zero		1


	//   ....[21]....
        /*0dec*/ 	.word	0x00010150
        /*0df0*/ 	.word	0x0000000d
        /*0df4*/ 	.word	0x00000018
        /*0df8*/ 	.short	0x010a
        /*0dfa*/ 	.byte	0x3f
	.zero		1


	//   ....[22]....
        /*0dfc*/ 	.word	0x00010230
        /*0e00*/ 	.word	0x00000007
        /*0e04*/ 	.word	0x00000000
        /*0e08*/ 	.short	0x010a
        /*0e0a*/ 	.byte	0x3f
	.zero		1


	//   ....[23]....
        /*0e0c*/ 	.word	0x00010280
        /*0e10*/ 	.word	0x00000009
        /*0e14*/ 	.word	0x00000000
        /*0e18*/ 	.short	0x010a
        /*0e1a*/ 	.byte	0x3f
	.zero		1


	//----- nvinfo : EIATTR_NUM_MBARRIERS
	.align		4
.L_30:
        /*0e1c*/ 	.byte	0x03, 0x38
        /*0e1e*/ 	.short	0x0008


	//----- nvinfo : EIATTR_EXIT_INSTR_OFFSETS
	.align		4
        /*0e20*/ 	.byte	0x04, 0x1c
        /*0e22*/ 	.short	(.L_32 - .L_31)


	//   ....[0]....
.L_31:
        /*0e24*/ 	.word	0x00000620


	//   ....[1]....
        /*0e28*/ 	.word	0x00000f70


	//   ....[2]....
        /*0e2c*/ 	.word	0x0000e990


	//   ....[3]....
        /*0e30*/ 	.word	0x0000efe0


	//   ....[4]....
        /*0e34*/ 	.word	0x0000ffe0


	//----- nvinfo : EIATTR_MAX_THREADS
	.align		4
.L_32:
        /*0e38*/ 	.byte	0x04, 0x05
        /*0e3a*/ 	.short	(.L_34 - .L_33)
.L_33:
        /*0e3c*/ 	.word	0x00000180
        /*0e40*/ 	.word	0x00000001
        /*0e44*/ 	.word	0x00000001


	//----- nvinfo : EIATTR_CRS_STACK_SIZE
	.align		4
.L_34:
        /*0e48*/ 	.byte	0x04, 0x1e
        /*0e4a*/ 	.short	(.L_36 - .L_35)
.L_35:
        /*0e4c*/ 	.word	0x00000000


	//----- nvinfo : EIATTR_CBANK_PARAM_SIZE
	.align		4
.L_36:
        /*0e50*/ 	.byte	0x03, 0x19
        /*0e52*/ 	.short	0x0470


	//----- nvinfo : EIATTR_PARAM_CBANK
	.align		4
        /*0e54*/ 	.byte	0x04, 0x0a
        /*0e56*/ 	.short	(.L_38 - .L_37)
	.align		4
.L_37:
        /*0e58*/ 	.word	index@(.nv.constant0._ZN7cutlass13device_kernelINS_4gemm6kernel13GemmUniversalIN4cute5tupleIJiiiiEEENS1_10collective13CollectiveMmaINS1_37MainloopSm90TmaGmmaWarpSpecializedFP8ILi3ENS5_IJNS4_1CILi1EEESB_SB_EEENS1_35KernelTmaWarpSpecializedCooperativeEEENS5_IJNSA_ILi256EEENSA_ILi128EEENSA_ILi32EEEEEENS_12float_e4m3_tENS5_IJlSB_lEEESJ_SK_NS4_8TiledMMAINS4_8MMA_AtomIJNS4_4SM904GMMA31MMA_64x128x32_F32E4M3E4M3_SS_TNILNSO_7ScaleInE1ELSQ_1EEEEEENS4_6LayoutINS5_IJNSA_ILi2EEESB_SB_EEENS5_IJSB_NSA_ILi0EEESW_EEEEENS5_IJNS4_10UnderscoreESZ_SZ_EEEEENS4_13SM90_TMA_LOADENS4_14ComposedLayoutINS4_7SwizzleILi1ELi4ELi3EEENS4_18smem_ptr_flag_bitsILi8EEENST_INS5_IJNSA_ILi8EEESH_EEENS5_IJSH_SB_EEEEEEEvNS4_8identityES12_S1C_vS1D_EENS_8epilogue10collective6detail29Sm90TmaWarpSpecializedAdapterINS1G_15DefaultEpilogueISJ_SK_SK_NS1F_6thread17LinearCombinationISJ_Li1EffLNS1K_9ScaleType4KindE0ELNS_15FloatRoundStyleE2ESJ_EENS1_15EpilogueDefaultEEEEEvvEEEEvNT_6ParamsE)
        /*0e5c*/ 	.short	0x0210
        /*0e5e*/ 	.short	0x0470


	//----- nvinfo : EIATTR_SW_WAR
	.align		4
.L_38:
        /*0e60*/ 	.byte	0x04, 0x36
        /*0e62*/ 	.short	(.L_40 - .L_39)
.L_39:
        /*0e64*/ 	.word	0x00000008
.L_40:


//--------------------- .nv.callgraph             --------------------------
	.section	.nv.callgraph,"",@"SHT_CUDA_CALLGRAPH"
	.align	4
	.sectionentsize	8
	.align		4
        /*0000*/ 	.word	0x00000000
	.align		4
        /*0004*/ 	.word	0xffffffff
	.align		4
        /*0008*/ 	.word	0x00000000
	.align		4
        /*000c*/ 	.word	0xfffffffe
	.align		4
        /*0010*/ 	.word	0x00000000
	.align		4
        /*0014*/ 	.word	0xfffffffd
	.align		4
        /*0018*/ 	.word	0x00000000
	.align		4
        /*001c*/ 	.word	0xfffffffc


//--------------------- .nv.constant4             --------------------------
	.section	.nv.constant4,"a",@progbits
	.align	8
	.align		8
.nv.constant4:
        /*0000*/ 	.dword	_ZN39_INTERNAL_8731bcc2_4_k_cu_2b2fcdea_43924cuda3std3__45__cpo5beginE
	.align		8
        /*0008*/ 	.dword	_ZN39_INTERNAL_8731bcc2_4_k_cu_2b2fcdea_43924cuda3std3__45__cpo3endE
	.align		8
        /*0010*/ 	.dword	_ZN39_INTERNAL_8731bcc2_4_k_cu_2b2fcdea_43924cuda3std3__45__cpo6cbeginE
	.align		8
        /*0018*/ 	.dword	_ZN39_INTERNAL_8731bcc2_4_k_cu_2b2fcdea_43924cuda3std3__45__cpo4cendE
	.align		8
        /*0020*/ 	.dword	_ZN39_INTERNAL_8731bcc2_4_k_cu_2b2fcdea_43924cuda3std3__441_GLOBAL__N__8731bcc2_4_k_cu_2b2fcdea_43926ignoreE
	.align		8
        /*0028*/ 	.dword	_ZN39_INTERNAL_8731bcc2_4_k_cu_2b2fcdea_43924cuda3std3__419piecewise_constructE
	.align		8
        /*0030*/ 	.dword	_ZN39_INTERNAL_8731bcc2_4_k_cu_2b2fcdea_43924cuda3std3__48in_placeE
	.align		8
        /*0038*/ 	.dword	_ZN39_INTERNAL_8731bcc2_4_k_cu_2b2fcdea_43924cuda3std6ranges3__45__cpo4swapE
	.align		8
        /*0040*/ 	.dword	_ZN39_INTERNAL_8731bcc2_4_k_cu_2b2fcdea_43924cuda3std6ranges3__45__cpo9iter_moveE
	.align		8
        /*0048*/ 	.dword	_ZN39_INTERNAL_8731bcc2_4_k_cu_2b2fcdea_43924cute7productE
	.align		8
        /*0050*/ 	.dword	_ZN39_INTERNAL_8731bcc2_4_k_cu_2b2fcdea_43924cute1_E


//--------------------- .text._ZN7cutlass13device_kernelINS_4gemm6kernel13GemmUniversalIN4cute5tupleIJiiiiEEENS1_10collective13CollectiveMmaINS1_37MainloopSm90TmaGmmaWarpSpecializedFP8ILi3ENS5_IJNS4_1CILi1EEESB_SB_EEENS1_35KernelTmaWarpSpecializedCooperativeEEENS5_IJNSA_ILi256EEENSA_ILi128EEENSA_ILi32EEEEEENS_12float_e4m3_tENS5_IJlSB_lEEESJ_SK_NS4_8TiledMMAINS4_8MMA_AtomIJNS4_4SM904GMMA31MMA_64x128x32_F32E4M3E4M3_SS_TNILNSO_7ScaleInE1ELSQ_1EEEEEENS4_6LayoutINS5_IJNSA_ILi2EEESB_SB_EEENS5_IJSB_NSA_ILi0EEESW_EEEEENS5_IJNS4_10UnderscoreESZ_SZ_EEEEENS4_13SM90_TMA_LOADENS4_14ComposedLayoutINS4_7SwizzleILi1ELi4ELi3EEENS4_18smem_ptr_flag_bitsILi8EEENST_INS5_IJNSA_ILi8EEESH_EEENS5_IJSH_SB_EEEEEEEvNS4_8identityES12_S1C_vS1D_EENS_8epilogue10collective6detail29Sm90TmaWarpSpecializedAdapterINS1G_15DefaultEpilogueISJ_SK_SK_NS1F_6thread17LinearCombinationISJ_Li1EffLNS1K_9ScaleType4KindE0ELNS_15FloatRoundStyleE2ESJ_EENS1_15EpilogueDefaultEEEEEvvEEEEvNT_6ParamsE --------------------------
	.section	.text._ZN7cutlass13device_kernelINS_4gemm6kernel13GemmUniversalIN4cute5tupleIJiiiiEEENS1_10collective13CollectiveMmaINS1_37MainloopSm90TmaGmmaWarpSpecializedFP8ILi3ENS5_IJNS4_1CILi1EEESB_SB_EEENS1_35KernelTmaWarpSpecializedCooperativeEEENS5_IJNSA_ILi256EEENSA_ILi128EEENSA_ILi32EEEEEENS_12float_e4m3_tENS5_IJlSB_lEEESJ_SK_NS4_8TiledMMAINS4_8MMA_AtomIJNS4_4SM904GMMA31MMA_64x128x32_F32E4M3E4M3_SS_TNILNSO_7ScaleInE1ELSQ_1EEEEEENS4_6LayoutINS5_IJNSA_ILi2EEESB_SB_EEENS5_IJSB_NSA_ILi0EEESW_EEEEENS5_IJNS4_10UnderscoreESZ_SZ_EEEEENS4_13SM90_TMA_LOADENS4_14ComposedLayoutINS4_7SwizzleILi1ELi4ELi3EEENS4_18smem_ptr_flag_bitsILi8EEENST_INS5_IJNSA_ILi8EEESH_EEENS5_IJSH_SB_EEEEEEEvNS4_8identityES12_S1C_vS1D_EENS_8epilogue10collective6detail29Sm90TmaWarpSpecializedAdapterINS1G_15DefaultEpilogueISJ_SK_SK_NS1F_6thread17LinearCombinationISJ_Li1EffLNS1K_9ScaleType4KindE0ELNS_15FloatRoundStyleE2ESJ_EENS1_15EpilogueDefaultEEEEEvvEEEEvNT_6ParamsE,"ax",@progbits
	.align	128
.text._ZN7cutlass13device_kernelINS_4gemm6kernel13GemmUniversalIN4cute5tupleIJiiiiEEENS1_10collective13CollectiveMmaINS1_37MainloopSm90TmaGmmaWarpSpecializedFP8ILi3ENS5_IJNS4_1CILi1EEESB_SB_EEENS1_35KernelTmaWarpSpecializedCooperativeEEENS5_IJNSA_ILi256EEENSA_ILi128EEENSA_ILi32EEEEEENS_12float_e4m3_tENS5_IJlSB_lEEESJ_SK_NS4_8TiledMMAINS4_8MMA_AtomIJNS4_4SM904GMMA31MMA_64x128x32_F32E4M3E4M3_SS_TNILNSO_7ScaleInE1ELSQ_1EEEEEENS4_6LayoutINS5_IJNSA_ILi2EEESB_SB_EEENS5_IJSB_NSA_ILi0EEESW_EEEEENS5_IJNS4_10UnderscoreESZ_SZ_EEEEENS4_13SM90_TMA_LOADENS4_14ComposedLayoutINS4_7SwizzleILi1ELi4ELi3EEENS4_18smem_ptr_flag_bitsILi8EEENST_INS5_IJNSA_ILi8EEESH_EEENS5_IJSH_SB_EEEEEEEvNS4_8identityES12_S1C_vS1D_EENS_8epilogue10collective6detail29Sm90TmaWarpSpecializedAdapterINS1G_15DefaultEpilogueISJ_SK_SK_NS1F_6thread17LinearCombinationISJ_Li1EffLNS1K_9ScaleType4KindE0ELNS_15FloatRoundStyleE2ESJ_EENS1_15EpilogueDefaultEEEEEvvEEEEvNT_6ParamsE:
        .type           _ZN7cutlass13device_kernelINS_4gemm6kernel13GemmUniversalIN4cute5tupleIJiiiiEEENS1_10collective13CollectiveMmaINS1_37MainloopSm90TmaGmmaWarpSpecializedFP8ILi3ENS5_IJNS4_1CILi1EEESB_SB_EEENS1_35KernelTmaWarpSpecializedCooperativeEEENS5_IJNSA_ILi256EEENSA_ILi128EEENSA_ILi32EEEEEENS_12float_e4m3_tENS5_IJlSB_lEEESJ_SK_NS4_8TiledMMAINS4_8MMA_AtomIJNS4_4SM904GMMA31MMA_64x128x32_F32E4M3E4M3_SS_TNILNSO_7ScaleInE1ELSQ_1EEEEEENS4_6LayoutINS5_IJNSA_ILi2EEESB_SB_EEENS5_IJSB_NSA_ILi0EEESW_EEEEENS5_IJNS4_10UnderscoreESZ_SZ_EEEEENS4_13SM90_TMA_LOADENS4_14ComposedLayoutINS4_7SwizzleILi1ELi4ELi3EEENS4_18smem_ptr_flag_bitsILi8EEENST_INS5_IJNSA_ILi8EEESH_EEENS5_IJSH_SB_EEEEEEEvNS4_8identityES12_S1C_vS1D_EENS_8epilogue10collective6detail29Sm90TmaWarpSpecializedAdapterINS1G_15DefaultEpilogueISJ_SK_SK_NS1F_6thread17LinearCombinationISJ_Li1EffLNS1K_9ScaleType4KindE0ELNS_15FloatRoundStyleE2ESJ_EENS1_15EpilogueDefaultEEEEEvvEEEEvNT_6ParamsE,@function
        .size           _ZN7cutlass13device_kernelINS_4gemm6kernel13GemmUniversalIN4cute5tupleIJiiiiEEENS1_10collective13CollectiveMmaINS1_37MainloopSm90TmaGmmaWarpSpecializedFP8ILi3ENS5_IJNS4_1CILi1EEESB_SB_EEENS1_35KernelTmaWarpSpecializedCooperativeEEENS5_IJNSA_ILi256EEENSA_ILi128EEENSA_ILi32EEEEEENS_12float_e4m3_tENS5_IJlSB_lEEESJ_SK_NS4_8TiledMMAINS4_8MMA_AtomIJNS4_4SM904GMMA31MMA_64x128x32_F32E4M3E4M3_SS_TNILNSO_7ScaleInE1ELSQ_1EEEEEENS4_6LayoutINS5_IJNSA_ILi2EEESB_SB_EEENS5_IJSB_NSA_ILi0EEESW_EEEEENS5_IJNS4_10UnderscoreESZ_SZ_EEEEENS4_13SM90_TMA_LOADENS4_14ComposedLayoutINS4_7SwizzleILi1ELi4ELi3EEENS4_18smem_ptr_flag_bitsILi8EEENST_INS5_IJNSA_ILi8EEESH_EEENS5_IJSH_SB_EEEEEEEvNS4_8identityES12_S1C_vS1D_EENS_8epilogue10collective6detail29Sm90TmaWarpSpecializedAdapterINS1G_15DefaultEpilogueISJ_SK_SK_NS1F_6thread17LinearCombinationISJ_Li1EffLNS1K_9ScaleType4KindE0ELNS_15FloatRoundStyleE2ESJ_EENS1_15EpilogueDefaultEEEEEvvEEEEvNT_6ParamsE,(.L_x_327 - _ZN7cutlass13device_kernelINS_4gemm6kernel13GemmUniversalIN4cute5tupleIJiiiiEEENS1_10collective13CollectiveMmaINS1_37MainloopSm90TmaGmmaWarpSpecializedFP8ILi3ENS5_IJNS4_1CILi1EEESB_SB_EEENS1_35KernelTmaWarpSpecializedCooperativeEEENS5_IJNSA_ILi256EEENSA_ILi128EEENSA_ILi32EEEEEENS_12float_e4m3_tENS5_IJlSB_lEEESJ_SK_NS4_8TiledMMAINS4_8MMA_AtomIJNS4_4SM904GMMA31MMA_64x128x32_F32E4M3E4M3_SS_TNILNSO_7ScaleInE1ELSQ_1EEEEEENS4_6LayoutINS5_IJNSA_ILi2EEESB_SB_EEENS5_IJSB_NSA_ILi0EEESW_EEEEENS5_IJNS4_10UnderscoreESZ_SZ_EEEEENS4_13SM90_TMA_LOADENS4_14ComposedLayoutINS4_7SwizzleILi1ELi4ELi3EEENS4_18smem_ptr_flag_bitsILi8EEENST_INS5_IJNSA_ILi8EEESH_EEENS5_IJSH_SB_EEEEEEEvNS4_8identityES12_S1C_vS1D_EENS_8epilogue10collective6detail29Sm90TmaWarpSpecializedAdapterINS1G_15DefaultEpilogueISJ_SK_SK_NS1F_6thread17LinearCombinationISJ_Li1EffLNS1K_9ScaleType4KindE0ELNS_15FloatRoundStyleE2ESJ_EENS1_15EpilogueDefaultEEEEEvvEEEEvNT_6ParamsE)
        .other          _ZN7cutlass13device_kernelINS_4gemm6kernel13GemmUniversalIN4cute5tupleIJiiiiEEENS1_10collective13CollectiveMmaINS1_37MainloopSm90TmaGmmaWarpSpecializedFP8ILi3ENS5_IJNS4_1CILi1EEESB_SB_EEENS1_35KernelTmaWarpSpecializedCooperativeEEENS5_IJNSA_ILi256EEENSA_ILi128EEENSA_ILi32EEEEEENS_12float_e4m3_tENS5_IJlSB_lEEESJ_SK_NS4_8TiledMMAINS4_8MMA_AtomIJNS4_4SM904GMMA31MMA_64x128x32_F32E4M3E4M3_SS_TNILNSO_7ScaleInE1ELSQ_1EEEEEENS4_6LayoutINS5_IJNSA_ILi2EEESB_SB_EEENS5_IJSB_NSA_ILi0EEESW_EEEEENS5_IJNS4_10UnderscoreESZ_SZ_EEEEENS4_13SM90_TMA_LOADENS4_14ComposedLayoutINS4_7SwizzleILi1ELi4ELi3EEENS4_18smem_ptr_flag_bitsILi8EEENST_INS5_IJNSA_ILi8EEESH_EEENS5_IJSH_SB_EEEEEEEvNS4_8identityES12_S1C_vS1D_EENS_8epilogue10collective6detail29Sm90TmaWarpSpecializedAdapterINS1G_15DefaultEpilogueISJ_SK_SK_NS1F_6thread17LinearCombinationISJ_Li1EffLNS1K_9ScaleType4KindE0ELNS_15FloatRoundStyleE2ESJ_EENS1_15EpilogueDefaultEEEEEvvEEEEvNT_6ParamsE,@"STO_CUDA_ENTRY STV_DEFAULT"
_ZN7cutlass13device_kernelINS_4gemm6kernel13GemmUniversalIN4cute5tupleIJiiiiEEENS1_10collective13CollectiveMmaINS1_37MainloopSm90TmaGmmaWarpSpecializedFP8ILi3ENS5_IJNS4_1CILi1EEESB_SB_EEENS1_35KernelTmaWarpSpecializedCooperativeEEENS5_IJNSA_ILi256EEENSA_ILi128EEENSA_ILi32EEEEEENS_12float_e4m3_tENS5_IJlSB_lEEESJ_SK_NS4_8TiledMMAINS4_8MMA_AtomIJNS4_4SM904GMMA31MMA_64x128x32_F32E4M3E4M3_SS_TNILNSO_7ScaleInE1ELSQ_1EEEEEENS4_6LayoutINS5_IJNSA_ILi2EEESB_SB_EEENS5_IJSB_NSA_ILi0EEESW_EEEEENS5_IJNS4_10UnderscoreESZ_SZ_EEEEENS4_13SM90_TMA_LOADENS4_14ComposedLayoutINS4_7SwizzleILi1ELi4ELi3EEENS4_18smem_ptr_flag_bitsILi8EEENST_INS5_IJNSA_ILi8EEESH_EEENS5_IJSH_SB_EEEEEEEvNS4_8identityES12_S1C_vS1D_EENS_8epilogue10collective6detail29Sm90TmaWarpSpecializedAdapterINS1G_15DefaultEpilogueISJ_SK_SK_NS1F_6thread17LinearCombinationISJ_Li1EffLNS1K_9ScaleType4KindE0ELNS_15FloatRoundStyleE2ESJ_EENS1_15EpilogueDefaultEEEEEvvEEEEvNT_6ParamsE:
[----:B------:R-:W0:Y:S02]  /*0000*/  LDC R1, c[0x0][0x28] ;  /* 0x00000a00ff017b82 */ /* 0x000e240000000800 */
[----:B0-----:R-:W-:Y:S01]  /*0010*/  VIADD R1, R1, 0xffffff00 ;  /* 0xffffff0001017836 */ /* 0x001fe20000000000 */
[----:B------:R-:W0:Y:S01]  /*0020*/  S2R R2, SR_TID.X ;  /* 0x0000000000027919 */ /* 0x000e220000002100 */
[----:B------:R-:W-:Y:S01]  /*0030*/  ELECT P0, URZ, PT ;  /* 0x00000000003f782f */ /* 0x000fe20003800000 */
[----:B------:R-:W-:Y:S01]  /*0040*/  BSSY B0, `(.L_x_0) ;  /* 0x0000015000007945 */ /* 0x000fe20003800000 */
[--C-:B0-----:R-:W-:Y:S02]  /*0050*/  SHF.R.U32.HI R0, RZ, 0x5, R2.reuse ;  /* 0x00000005ff007819 */ /* 0x101fe40000011602 */
[----:B------:R-:W-:-:S03]  /*0060*/  SHF.R.U32.HI R2, RZ, 0x7, R2 ;  /* 0x00000007ff027819 */ /* 0x000fc60000011602 */
[----:B------:R-:W0:Y:S04]  /*0070*/  SHFL.IDX PT, R3, R0, RZ, 0x1f ;  /* 0x00001fff00037589 */ /* 0x000e2800000e0000 */
[----:B------:R-:W1:Y:S01]  /*0080*/  SHFL.IDX PT, R2, R2, RZ, 0x1f ;  /* 0x00001fff02027589 */ /* 0x000e6200000e0000 */
[----:B0-----:R-:W-:Y:S02]  /*0090*/  R2UR UR4, R3 ;  /* 0x00000000030472ca */ /* 0x001fe400000e0000 */
[----:B-1----:R-:W-:-:S11]  /*00a0*/  R2UR UR6, R2 ;  /* 0x00000000020672ca */ /* 0x002fd600000e0000 */
[----:B------:R-:W-:Y:S02]  /*00b0*/  USHF.R.S32.HI UR5, URZ, 0x1f, UR4 ;  /* 0x0000001f3f057899 */ /* 0x000fe40008011404 */
[----:B------:R-:W-:Y:S02]  /*00c0*/  ISETP.NE.OR P0, PT, RZ, UR4, !P0 ;  /* 0x00000004ff007c0c */ /* 0x000fe4000c705670 */
[----:B------:R-:W-:-:S04]  /*00d0*/  ULEA.HI UR5, UR5, UR4, URZ, 0x2 ;  /* 0x0000000405057291 */ /* 0x000fc8000f8f103f */
[----:B------:R-:W-:-:S04]  /*00e0*/  ULOP3.LUT UR5, UR5, 0xfffffffc, URZ, 0xc0, !UPT ;  /* 0xfffffffc05057892 */ /* 0x000fc8000f8ec03f */
[----:B------:R-:W-:-:S03]  /*00f0*/  UIADD3 UR8, UR4, -UR5, URZ ;  /* 0x8000000504087290 */ /* 0x000fc6000fffe03f */
[----:B------:R-:W-:Y:S09]  /*0100*/  @P0 BRA `(.L_x_1) ;  /* 0x0000000000200947 */ /* 0x000ff20003800000 */
[----:B------:R-:W-:Y:S02]  /*0110*/  ULDC.64 UR4, c[0x0][0x198] ;  /* 0x0000660000047ab9 */ /* 0x000fe40000000a00 */
[----:B------:R-:W-:Y:S02]  /*0120*/  UIADD3 UR10, UP0, UR4, 0xf0, URZ ;  /* 0x000000f0040a7890 */ /* 0x000fe4000ff1e03f */
[----:B------:R-:W-:Y:S02]  /*0130*/  UIADD3 UR4, UP1, UR4, 0x1f0, URZ ;  /* 0x000001f004047890 */ /* 0x000fe4000ff3e03f */
[----:B------:R-:W-:Y:S02]  /*0140*/  UIADD3.X UR11, URZ, UR5, URZ, UP0, !UPT ;  /* 0x000000053f0b7290 */ /* 0x000fe400087fe43f */
[----:B------:R-:W-:-:S07]  /*0150*/  UIADD3.X UR5, URZ, UR5, URZ, UP1, !UPT ;  /* 0x000000053f057290 */ /* 0x000fce0008ffe43f */
[----:B------:R0:W-:Y:S02]  /*0160*/  UTMACCTL.PF [UR10] ;  /* 0x000000000a0079b9 */ /* 0x0001e40008040000 */
[----:B------:R0:W-:Y:S02]  /*0170*/  UTMACCTL.PF [UR4] ;  /* 0x00000000040079b9 */ /* 0x0001e40008040000 */
[----:B0-----:R-:W-:Y:S01]  /*0180*/  NOP ;  /* 0x0000000000007918 */ /* 0x001fe20000000000 */
.L_x_1:
[----:B------:R-:W-:Y:S05]  /*0190*/  BSYNC B0 ;  /* 0x0000000000007941 */ /* 0x000fea0003800000 */
.L_x_0:
[----:B------:R-:W0:Y:S01]  /*01a0*/  SHFL.IDX PT, R2, R0, RZ, 0x1f ;  /* 0x00001fff00027589 */ /* 0x000e2200000e0000 */
[----:B------:R-:W-:Y:S01]  /*01b0*/  UISETP.NE.AND UP0, UPT, UR8, 0x3, UPT ;  /* 0x000000030800788c */ /* 0x000fe2000bf05270 */
[----:B------:R-:W-:Y:S01]  /*01c0*/  ISETP.NE.AND P1, PT, RZ, UR6, PT ;  /* 0x00000006ff007c0c */ /* 0x000fe2000bf25270 */
[----:B------:R-:W-:Y:S02]  /*01d0*/  UIADD3 UR10, UR6, -0x1, URZ ;  /* 0xffffffff060a7890 */ /* 0x000fe4000fffe03f */
[----:B------:R-:W-:Y:S02]  /*01e0*/  UISETP.EQ.OR UP0, UPT, UR8, URZ, !UP0 ;  /* 0x0000003f0800728c */ /* 0x000fe4000c702670 */
[----:B------:R-:W-:Y:S02]  /*01f0*/  UISETP.GE.U32.AND UP1, UPT, UR10, 0x2, UPT ;  /* 0x000000020a00788c */ /* 0x000fe4000bf26070 */
[----:B------:R-:W-:-:S04]  /*0200*/  UISETP.EQ.AND UP0, UPT, UR6, URZ, UP0 ;  /* 0x0000003f0600728c */ /* 0x000fc80008702270 */
[----:B------:R-:W-:-:S04]  /*0210*/  USEL UR13, URZ, 0x1, !UP0 ;  /* 0x000000013f0d7887 */ /* 0x000fc8000c000000 */
[----:B------:R-:W-:Y:S01]  /*0220*/  USEL UR13, UR13, 0x2, UP1 ;  /* 0x000000020d0d7887 */ /* 0x000fe20008800000 */
[----:B0-----:R-:W-:-:S13]  /*0230*/  ISETP.NE.AND P0, PT, R2, RZ, PT ;  /* 0x000000ff0200720c */ /* 0x001fda0003f05270 */
[----:B------:R-:W-:Y:S05]  /*0240*/  @P0 BRA `(.L_x_2) ;  /* 0x0000000000500947 */ /* 0x000fea0003800000 */
[----:B------:R-:W0:Y:S01]  /*0250*/  S2UR UR9, SR_CgaCtaId ;  /* 0x00000000000979c3 */ /* 0x000e220000008800 */
[----:B------:R-:W-:Y:S01]  /*0260*/  UMOV UR4, 0x400 ;  /* 0x0000040000047882 */ /* 0x000fe20000000000 */
[----:B------:R-:W-:Y:S01]  /*0270*/  UMOV UR5, 0x1 ;  /* 0x0000000100057882 */ /* 0x000fe20000000000 */
[----:B------:R-:W-:Y:S01]  /*0280*/  UMOV UR6, 0x100 ;  /* 0x0000010000067882 */ /* 0x000fe20000000000 */
[----:B------:R-:W-:Y:S01]  /*0290*/  ELECT P0, URZ, PT ;  /* 0x00000000003f782f */ /* 0x000fe20003800000 */
[----:B------:R-:W-:-:S04]  /*02a0*/  UIADD3 UR6, -UR6, 0x100000, URZ ;  /* 0x0010000006067890 */ /* 0x000fc8000fffe13f */
[----:B------:R-:W-:Y:S02]  /*02b0*/  USHF.L.U32 UR7, UR6, 0xb, URZ ;  /* 0x0000000b06077899 */ /* 0x000fe4000800063f */
[----:B------:R-:W-:Y:S02]  /*02c0*/  USHF.L.U32 UR6, UR6, 0x1, URZ ;  /* 0x0000000106067899 */ /* 0x000fe4000800063f */
[----:B0-----:R-:W-:Y:S02]  /*02d0*/  ULEA UR9, UR9, UR4, 0x18 ;  /* 0x0000000409097291 */ /* 0x001fe4000f8ec03f */
[----:B------:R-:W-:-:S04]  /*02e0*/  UIADD3 UR4, -UR5, 0x100000, URZ ;  /* 0x0010000005047890 */ /* 0x000fc8000fffe13f */
[----:B------:R-:W-:Y:S02]  /*02f0*/  USHF.L.U32 UR5, UR4, 0xb, URZ ;  /* 0x0000000b04057899 */ /* 0x000fe4000800063f */
[----:B------:R-:W-:Y:S01]  /*0300*/  USHF.L.U32 UR4, UR4, 0x1, URZ ;  /* 0x0000000104047899 */ /* 0x000fe2000800063f */
[----:B------:R-:W0:Y:S11]  /*0310*/  FENCE.VIEW.ASYNC.S ;  /* 0x00000000000073c6 */ /* 0x000e360000000000 */
[----:B0-----:R0:W1:Y:S01]  /*0320*/  SYNCS.EXCH.64 URZ, [UR9], UR4 ;  /* 0x00000004093f75b2 */ /* 0x0010620008000100 */
[----:B------:R0:W2:Y:S01]  /*0330*/  SYNCS.EXCH.64 URZ, [UR9+0x18], UR6 ;  /* 0x00001806093f75b2 */ /* 0x0000a20008000100 */
[----:B------:R0:W3:Y:S01]  /*0340*/  SYNCS.EXCH.64 URZ, [UR9+0x8], UR4 ;  /* 0x00000804093f75b2 */ /* 0x0000e20008000100 */
[----:B------:R0:W4:Y:S01]  /*0350*/  SYNCS.EXCH.64 URZ, [UR9+0x20], UR6 ;  /* 0x00002006093f75b2 */ /* 0x0001220008000100 */
[----:B------:R0:W0:Y:S01]  /*0360*/  SYNCS.EXCH.64 URZ, [UR9+0x10], UR4 ;  /* 0x00001004093f75b2 */ /* 0x0000220008000100 */
[----:B------:R0:W0:Y:S01]  /*0370*/  SYNCS.EXCH.64 URZ, [UR9+0x28], UR6 ;  /* 0x00002806093f75b2 */ /* 0x0000220008000100 */
[----:B------:R-:W-:Y:S01]  /*0380*/  NOP ;  /* 0x0000000000007918 */ /* 0x000fe20000000000 */
.L_x_2:
[----:B------:R-:W5:Y:S01]  /*0390*/  SHFL.IDX PT, R0, R0, RZ, 0x1f ;  /* 0x00001fff00007589 */ /* 0x000f6200000e0000 */
[----:B------:R-:W1:Y:S01]  /*03a0*/  LDC R2, c[0x0][0x65c] ;  /* 0x00019700ff027b82 */ /* 0x000e620000000800 */
[----:B------:R-:W-:Y:S01]  /*03b0*/  ELECT P0, URZ, PT ;  /* 0x00000000003f782f */ /* 0x000fe20003800000 */
[----:B------:R-:W-:Y:S01]  /*03c0*/  IMAD.MOV.U32 R3, RZ, RZ, RZ ;  /* 0x000000ffff037224 */ /* 0x000fe200078e00ff */
[----:B0-----:R-:W-:Y:S01]  /*03d0*/  UMOV UR4, 0x20 ;  /* 0x0000002000047882 */ /* 0x001fe20000000000 */
[----:B------:R-:W-:Y:S01]  /*03e0*/  NOP ;  /* 0x0000000000007918 */ /* 0x000fe20000000000 */
[----:B------:R-:W-:Y:S01]  /*03f0*/  NOP ;  /* 0x0000000000007918 */ /* 0x000fe20000000000 */
[----:B-----5:R-:W-:Y:S02]  /*0400*/  ISETP.NE.OR P0, PT, R0, RZ, !P0 ;  /* 0x000000ff0000720c */ /* 0x020fe40004705670 */
[----:B-1----:R-:W-:Y:S01]  /*0410*/  ISETP.NE.AND P4, PT, R2, 0x1, PT ;  /* 0x000000010200780c */ /* 0x002fe20003f85270 */
[----:B------:R-:W0:Y:S01]  /*0420*/  S2R R0, SR_CTAID.Y ;  /* 0x0000000000007919 */ /* 0x000e220000002600 */
[----:B------:R-:W1:Y:S09]  /*0430*/  S2R R2, SR_CTAID.X ;  /* 0x0000000000027919 */ /* 0x000e720000002500 */
[----:B------:R-:W-:Y:S01]  /*0440*/  VOTEU.ALL UP0, P0 ;  /* 0x00000000003f7886 */ /* 0x000fe20000000000 */
[----:B------:R-:W-:Y:S01]  /*0450*/  VOTEU.ALL UP1, P0 ;  /* 0x00000000003f7886 */ /* 0x000fe20000020000 */
[----:B------:R-:W1:Y:S01]  /*0460*/  @P4 LDC R7, c[0x0][0x10] ;  /* 0x00000400ff074b82 */ /* 0x000e620000000800 */
[----:B------:R-:W-:-:S02]  /*0470*/  @P4 IMAD.MOV.U32 R5, RZ, RZ, RZ ;  /* 0x000000ffff054224 */ /* 0x000fc400078e00ff */
[----:B------:R-:W-:Y:S01]  /*0480*/  @P4 IMAD.MOV.U32 R11, RZ, RZ, RZ ;  /* 0x000000ffff0b4224 */ /* 0x000fe200078e00ff */
[----:B------:R-:W-:Y:S01]  /*0490*/  @!UP0 UMOV UR6, 0x400 ;  /* 0x0000040000068882 */ /* 0x000fe20000000000 */
[----:B------:R-:W-:-:S04]  /*04a0*/  @!UP0 UIADD3 UR4, -UR4, 0x100000, URZ ;  /* 0x0010000004048890 */ /* 0x000fc8000fffe13f */
[----:B------:R-:W-:Y:S02]  /*04b0*/  @!UP0 USHF.L.U32 UR5, UR4, 0xb, URZ ;  /* 0x0000000b04058899 */ /* 0x000fe4000800063f */
[----:B------:R-:W-:Y:S01]  /*04c0*/  @!UP0 USHF.L.U32 UR4, UR4, 0x1, URZ ;  /* 0x0000000104048899 */ /* 0x000fe2000800063f */
[----:B------:R-:W5:Y:S08]  /*04d0*/  @!P4 LDC R9, c[0x0][0xc] ;  /* 0x00000300ff09cb82 */ /* 0x000f700000000800 */
[----:B------:R-:W2:Y:S01]  /*04e0*/  @!UP0 S2UR UR7, SR_CgaCtaId ;  /* 0x00000000000789c3 */ /* 0x000ea20000008800 */
[----:B0-----:R-:W-:-:S04]  /*04f0*/  @P4 IMAD.MOV.U32 R4, RZ, RZ, R0 ;  /* 0x000000ffff044224 */ /* 0x001fc800078e0000 */
[----:B-1----:R-:W-:-:S04]  /*0500*/  @P4 IMAD.WIDE.U32 R6, R2, R7, R4 ;  /* 0x0000000702064225 */ /* 0x002fc800078e0004 */
[----:B------:R-:W-:Y:S02]  /*0510*/  @P4 IMAD.MOV.U32 R16, RZ, RZ, R6 ;  /* 0x000000ffff104224 */ /* 0x000fe400078e0006 */
[----:B------:R-:W-:Y:S02]  /*0520*/  @P4 IMAD.IADD R17, R7, 0x1, R11 ;  /* 0x0000000107114824 */ /* 0x000fe400078e020b */
[----:B-----5:R-:W-:-:S04]  /*0530*/  @!P4 IMAD.WIDE.U32 R4, R9, R0, R2 ;  /* 0x000000000904c225 */ /* 0x020fc800078e0002 */
[----:B------:R-:W-:Y:S02]  /*0540*/  @!P4 IMAD.MOV.U32 R16, RZ, RZ, R4 ;  /* 0x000000ffff10c224 */ /* 0x000fe400078e0004 */
[----:B------:R-:W-:Y:S01]  /*0550*/  @!P4 IMAD.MOV.U32 R17, RZ, RZ, R5 ;  /* 0x000000ffff11c224 */ /* 0x000fe200078e0005 */
[----:B--2---:R-:W-:Y:S02]  /*0560*/  @!UP0 ULEA UR6, UR7, UR6, 0x18 ;  /* 0x0000000607068291 */ /* 0x004fe4000f8ec03f */
[----:B------:R0:W-:Y:S01]  /*0570*/  STL [R1+0x7c], R16 ;  /* 0x00007c1001007387 */ /* 0x0001e20000100800 */
[----:B------:R-:W-:-:S03]  /*0580*/  VOTEU.ALL UP0, P0 ;  /* 0x00000000003f7886 */ /* 0x000fc60000000000 */
[----:B------:R0:W-:Y:S04]  /*0590*/  STL [R1+0x78], R17 ;  /* 0x0000781101007387 */ /* 0x0001e80000100800 */
[----:B------:R-:W1:Y:S02]  /*05a0*/  FENCE.VIEW.ASYNC.S ;  /* 0x00000000000073c6 */ /* 0x000e640000000000 */
[----:B-1----:R0:W3:Y:S01]  /*05b0*/  @!UP0 SYNCS.EXCH.64 URZ, [UR6+0x40], UR4 ;  /* 0x00004004063f85b2 */ /* 0x0020e20008000100 */
[----:B------:R0:W3:Y:S01]  /*05c0*/  @!UP1 SYNCS.EXCH.64 URZ, [UR6+0x48], UR4 ;  /* 0x00004804063f95b2 */ /* 0x0000e20008000100 */
[----:B------:R-:W-:Y:S01]  /*05d0*/  NOP ;  /* 0x0000000000007918 */ /* 0x000fe20000000000 */
[----:B---34-:R-:W-:Y:S06]  /*05e0*/  BAR.SYNC.DEFER_BLOCKING 0x0 ;  /* 0x0000000000007b1d */ /* 0x018fec0000010000 */
[----:B0-----:R-:W-:Y:S05]  /*05f0*/  @!P1 BRA `(.L_x_3) ;  /* 0x000000e000e89947 */ /* 0x001fea0003800000 */
[----:B------:R-:W-:-:S06]  /*0600*/  UISETP.GT.U32.AND UP0, UPT, UR10, 0x1, UPT ;  /* 0x000000010a00788c */ /* 0x000fcc000bf04070 */
[----:B------:R-:W-:-:S13]  /*0610*/  PLOP3.LUT P0, PT, PT, PT, UP0, 0x80, 0x0 ;  /* 0x000000000000781c */ /* 0x000fda0003f0f008 */
[----:B------:R-:W-:Y:S05]  /*0620*/  @P0 EXIT ;  /* 0x000000000000094d */ /* 0x000fea0003800000 */
[----:B------:R-:W-:Y:S01]  /*0630*/  IMAD.MOV.U32 R6, RZ, RZ, -0x1 ;  /* 0xffffffffff067424 */ /* 0x000fe200078e00ff */
[----:B------:R-:W-:Y:S01]  /*0640*/  ULDC.64 UR4, c[0x0][0x650] ;  /* 0x0001940000047ab9 */ /* 0x000fe20000000a00 */
[----:B------:R-:W-:Y:S01]  /*0650*/  IMAD.MOV.U32 R5, RZ, RZ, -0x1 ;  /* 0xffffffffff057424 */ /* 0x000fe200078e00ff */
[----:B------:R-:W-:Y:S01]  /*0660*/  ISETP.GE.U32.AND P0, PT, R16, UR4, PT ;  /* 0x0000000410007c0c */ /* 0x000fe2000bf06070 */
[----:B------:R-:W-:Y:S01]  /*0670*/  UMOV UR22, 0xffffffff ;  /* 0xffffffff00167882 */ /* 0x000fe20000000000 */
[----:B------:R0:W-:Y:S01]  /*0680*/  STL [R1+0x84], R6 ;  /* 0x0000840601007387 */ /* 0x0001e20000100800 */
[----:B------:R-:W-:Y:S02]  /*0690*/  PRMT R4, RZ, 0x7610, R4 ;  /* 0x00007610ff047816 */ /* 0x000fe40000000004 */
[----:B------:R-:W-:Y:S01]  /*06a0*/  ISETP.GE.U32.AND.EX P0, PT, R17, UR5, PT, P0 ;  /* 0x0000000511007c0c */ /* 0x000fe2000bf06100 */
[----:B------:R0:W-:-:S12]  /*06b0*/  STL [R1+0x80], R5 ;  /* 0x0000800501007387 */ /* 0x0001d80000100800 */
[----:B0-----:R-:W-:Y:S05]  /*06c0*/  @P0 BRA `(.L_x_4) ;  /* 0x0000000400680947 */ /* 0x001fea0003800000 */
[----:B------:R-:W0:Y:S01]  /*06d0*/  LDC.64 R12, c[0x0][0x628] ;  /* 0x00018a00ff0c7b82 */ /* 0x000e220000000a00 */
[----:B------:R-:W-:Y:S02]  /*06e0*/  IMAD.MOV.U32 R4, RZ, RZ, R16 ;  /* 0x000000ffff047224 */ /* 0x000fe400078e0010 */
[----:B------:R-:W-:-:S05]  /*06f0*/  IMAD.MOV.U32 R5, RZ, RZ, R17 ;  /* 0x000000ffff057224 */ /* 0x000fca00078e0011 */
[----:B------:R-:W1:Y:S08]  /*0700*/  LDC R10, c[0x0][0x630] ;  /* 0x00018c00ff0a7b82 */ /* 0x000e700000000800 */
[----:B------:R-:W2:Y:S01]  /*0710*/  LDC.64 R14, c[0x0][0x620] ;  /* 0x00018800ff0e7b82 */ /* 0x000ea20000000a00 */
[----:B0-----:R-:W-:-:S04]  /*0720*/  ISETP.NE.U32.AND P0, PT, R12, RZ, PT ;  /* 0x000000ff0c00720c */ /* 0x001fc80003f05070 */
[----:B------:R-:W-:-:S13]  /*0730*/  ISETP.NE.AND.EX P0, PT, R13, RZ, PT, P0 ;  /* 0x000000ff0d00720c */ /* 0x000fda0003f05300 */
[----:B-12---:R-:W-:Y:S05]  /*0740*/  @!P0 BRA `(.L_x_5) ;  /* 0x0000000000288947 */ /* 0x006fea0003800000 */
[----:B------:R-:W0:Y:S02]  /*0750*/  LDC R9, c[0x0][0x634] ;  /* 0x00018d00ff097b82 */ /* 0x000e240000000800 */
[----:B0-----:R-:W-:-:S05]  /*0760*/  IADD3 R9, P0, R16, R9, RZ ;  /* 0x0000000910097210 */ /* 0x001fca0007f1e0ff */
[----:B------:R-:W-:-:S04]  /*0770*/  IMAD.X R11, RZ, RZ, R17, P0 ;  /* 0x000000ffff0b7224 */ /* 0x000fc800000e0611 */
[----:B------:R-:W-:-:S04]  /*0780*/  IMAD.WIDE.U32 R4, R11, R12, RZ ;  /* 0x0000000c0b047225 */ /* 0x000fc800078e00ff */
[----:B------:R-:W-:-:S04]  /*0790*/  IMAD.WIDE.U32 R6, P0, R9, R13, R4 ;  /* 0x0000000d09067225 */ /* 0x000fc80007800004 */
[----:B------:R-:W-:-:S04]  /*07a0*/  IMAD.WIDE.U32 R4, R9, R12, RZ ;  /* 0x0000000c09047225 */ /* 0x000fc800078e00ff */
[----:B------:R-:W-:Y:S01]  /*07b0*/  IMAD.X R9, RZ, RZ, RZ, P0 ;  /* 0x000000ffff097224 */ /* 0x000fe200000e06ff */
[----:B------:R-:W-:Y:S01]  /*07c0*/  IADD3 RZ, P0, R5, R6, RZ ;  /* 0x0000000605ff7210 */ /* 0x000fe20007f1e0ff */
[----:B------:R-:W-:-:S04]  /*07d0*/  IMAD.MOV.U32 R8, RZ, RZ, R7 ;  /* 0x000000ffff087224 */ /* 0x000fc800078e0007 */
[----:B------:R-:W-:-:S08]  /*07e0*/  IMAD.WIDE.U32.X R4, R11, R13, R8, P0 ;  /* 0x0000000d0b047225 */ /* 0x000fd000000e0408 */
.L_x_5:
[-CC-:B------:R-:W-:Y:S01]  /*07f0*/  SHF.R.U64 R24, R4, R10.reuse, R5.reuse ;  /* 0x0000000a04187219 */ /* 0x180fe20000001205 */
[----:B------:R-:W0:Y:S01]  /*0800*/  LDC R8, c[0x0][0x618] ;  /* 0x00018600ff087b82 */ /* 0x000e220000000800 */
[----:B------:R-:W-:Y:S01]  /*0810*/  SHF.R.U32.HI R4, RZ, R10, R5 ;  /* 0x0000000aff047219 */ /* 0x000fe20000011605 */
[----:B------:R-:W-:Y:S01]  /*0820*/  ULDC UR4, c[0x0][0x150] ;  /* 0x0000540000047ab9 */ /* 0x000fe20000000800 */
[----:B------:R-:W-:Y:S01]  /*0830*/  IADD3 R9, P0, RZ, -R24, RZ ;  /* 0x80000018ff097210 */ /* 0x000fe20007f1e0ff */
[----:B------:R-:W-:Y:S01]  /*0840*/  IMAD.MOV.U32 R5, RZ, RZ, R17 ;  /* 0x000000ffff057224 */ /* 0x000fe200078e0011 */
[----:B------:R-:W-:-:S03]  /*0850*/  I2FP.F32.U32 R3, R2 ;  /* 0x0000000200037245 */ /* 0x000fc60000201000 */
[----:B------:R-:W1:Y:S01]  /*0860*/  LDC.64 R18, c[0x0][0x640] ;  /* 0x00019000ff127b82 */ /* 0x000e620000000a00 */
[----:B------:R-:W-:Y:S02]  /*0870*/  IMAD.X R11, RZ, RZ, ~R4, P0 ;  /* 0x000000ffff0b7224 */ /* 0x000fe400000e0e04 */
[----:B------:R-:W-:Y:S01]  /*0880*/  FMUL R3, R3, UR4 ;  /* 0x0000000403037c20 */ /* 0x000fe20008400000 */
[----:B------:R-:W-:Y:S01]  /*0890*/  IMAD.MOV.U32 R4, RZ, RZ, R16 ;  /* 0x000000ffff047224 */ /* 0x000fe200078e0010 */
[----:B------:R-:W-:Y:S01]  /*08a0*/  ULDC UR4, c[0x0][0x154] ;  /* 0x0000550000047ab9 */ /* 0x000fe20000000800 */
[-C--:B------:R-:W-:Y:S02]  /*08b0*/  IMAD R6, R11, R14.reuse, RZ ;  /* 0x0000000e0b067224 */ /* 0x080fe400078e02ff */
[C---:B------:R-:W-:Y:S01]  /*08c0*/  IMAD.WIDE.U32 R4, R9.reuse, R14, R4 ;  /* 0x0000000e09047225 */ /* 0x040fe200078e0004 */
[----:B------:R-:W2:Y:S01]  /*08d0*/  LDC R10, c[0x0][0x608] ;  /* 0x00018200ff0a7b82 */ /* 0x000ea20000000800 */
[----:B------:R-:W3:Y:S02]  /*08e0*/  F2I.U32.TRUNC.NTZ R3, R3 ;  /* 0x0000000300037305 */ /* 0x000ee4000020f000 */
[----:B------:R-:W-:-:S04]  /*08f0*/  IMAD R9, R9, R15, R6 ;  /* 0x0000000f09097224 */ /* 0x000fc800078e0206 */
[----:B------:R-:W-:Y:S01]  /*0900*/  IMAD.IADD R5, R5, 0x1, R9 ;  /* 0x0000000105057824 */ /* 0x000fe200078e0209 */
[----:B------:R-:W4:Y:S01]  /*0910*/  LDC R7, c[0x0][0x144] ;  /* 0x00005100ff077b82 */ /* 0x000f220000000800 */
[----:B------:R-:W-:-:S03]  /*0920*/  IMAD.MOV.U32 R9, RZ, RZ, 0x1 ;  /* 0x00000001ff097424 */ /* 0x000fc600078e00ff */
[----:B0-----:R-:W-:Y:S02]  /*0930*/  SHF.R.U64 R12, R4, R8, R5 ;  /* 0x00000008040c7219 */ /* 0x001fe40000001205 */
[----:B------:R-:W-:Y:S02]  /*0940*/  I2FP.F32.U32 R4, R0 ;  /* 0x0000000000047245 */ /* 0x000fe40000201000 */
[----:B------:R-:W0:Y:S01]  /*0950*/  LDC R14, c[0x0][0x658] ;  /* 0x00019600ff0e7b82 */ /* 0x000e220000000800 */
[----:B-1----:R-:W-:Y:S01]  /*0960*/  ISETP.NE.U32.AND P0, PT, R18, RZ, PT ;  /* 0x000000ff1200720c */ /* 0x002fe20003f05070 */
[----:B---3--:R-:W-:Y:S02]  /*0970*/  IMAD.MOV R6, RZ, RZ, -R3 ;  /* 0x000000ffff067224 */ /* 0x008fe400078e0a03 */
[----:B------:R-:W-:Y:S01]  /*0980*/  FMUL R4, R4, UR4 ;  /* 0x0000000404047c20 */ /* 0x000fe20008400000 */
[----:B------:R-:W-:Y:S01]  /*0990*/  SHF.R.U32.HI R3, RZ, R8, R5 ;  /* 0x00000008ff037219 */ /* 0x000fe20000011605 */
[----:B------:R-:W-:Y:S01]  /*09a0*/  IMAD.MOV.U32 R5, RZ, RZ, -0x1 ;  /* 0xffffffffff057424 */ /* 0x000fe200078e00ff */
[----:B------:R-:W-:Y:S01]  /*09b0*/  ISETP.NE.AND.EX P0, PT, R19, RZ, PT, P0 ;  /* 0x000000ff1300720c */ /* 0x000fe20003f05300 */
[----:B------:R1:W3:Y:S01]  /*09c0*/  F2I.U32.TRUNC.NTZ R11, R4 ;  /* 0x00000004000b7305 */ /* 0x0002e2000020f000 */
[----:B------:R-:W1:Y:S01]  /*09d0*/  LDC R13, c[0x0][0x148] ;  /* 0x00005200ff0d7b82 */ /* 0x000e620000000800 */
[----:B--2---:R-:W-:-:S02]  /*09e0*/  SHF.R.U64 R23, R12, R10, R3 ;  /* 0x0000000a0c177219 */ /* 0x004fc40000001203 */
[----:B------:R-:W-:-:S05]  /*09f0*/  SHF.R.U32.HI R3, RZ, R10, R3 ;  /* 0x0000000aff037219 */ /* 0x000fca0000011603 */
[----:B------:R-:W2:Y:S01]  /*0a00*/  LDC R17, c[0x0][0x600] ;  /* 0x00018000ff117b82 */ /* 0x000ea20000000800 */
[----:B----4-:R-:W-:-:S07]  /*0a10*/  IMAD R8, R7, R6, R2 ;  /* 0x0000000607087224 */ /* 0x010fce00078e0202 */
[----:B------:R-:W4:Y:S01]  /*0a20*/  LDC R16, c[0x0][0x648] ;  /* 0x00019200ff107b82 */ /* 0x000f220000000800 */
[-C--:B0-----:R-:W-:Y:S02]  /*0a30*/  SHF.L.U32 R2, R5, R14.reuse, RZ ;  /* 0x0000000e05027219 */ /* 0x081fe400000006ff */
[--C-:B------:R-:W-:Y:S02]  /*0a40*/  SHF.R.U64 R22, R23, R14, R3.reuse ;  /* 0x0000000e17167219 */ /* 0x100fe40000001203 */
[----:B------:R-:W-:Y:S02]  /*0a50*/  LOP3.LUT R10, RZ, R2, RZ, 0x33, !PT ;  /* 0x00000002ff0a7212 */ /* 0x000fe400078e33ff */
[-C--:B------:R-:W-:Y:S01]  /*0a60*/  SHF.R.U32.HI R3, RZ, R14.reuse, R3 ;  /* 0x0000000eff037219 */ /* 0x080fe20000011603 */
[----:B------:R-:W0:Y:S01]  /*0a70*/  LDC R21, c[0x0][0x638] ;  /* 0x00018e00ff157b82 */ /* 0x000e220000000800 */
[----:B------:R-:W-:Y:S01]  /*0a80*/  SHF.L.U32 R9, R9, R14, RZ ;  /* 0x0000000e09097219 */ /* 0x000fe200000006ff */
[----:B------:R-:W-:-:S06]  /*0a90*/  IMAD.MOV.U32 R2, RZ, RZ, R22 ;  /* 0x000000ffff027224 */ /* 0x000fcc00078e0016 */
[----:B------:R-:W0:Y:S01]  /*0aa0*/  LDC R20, c[0x0][0x610] ;  /* 0x00018400ff147b82 */ /* 0x000e220000000800 */
[----:B-1-3--:R-:W-:Y:S05]  /*0ab0*/  @!P0 BRA `(.L_x_6) ;  /* 0x0000000000288947 */ /* 0x00afea0003800000 */
[----:B------:R-:W1:Y:S02]  /*0ac0*/  LDC R7, c[0x0][0x64c] ;  /* 0x00019300ff077b82 */ /* 0x000e640000000800 */
[----:B-1----:R-:W-:-:S05]  /*0ad0*/  IADD3 R7, P0, R22, R7, RZ ;  /* 0x0000000716077210 */ /* 0x002fca0007f1e0ff */
        /* <DEDUP_REMOVED lines=8> */
.L_x_6:
[----:B----4-:R-:W-:Y:S01]  /*0b60*/  SHF.R.U64 R2, R2, R16, R3 ;  /* 0x0000001002027219 */ /* 0x010fe20000001203 */
[----:B--2---:R-:W-:Y:S01]  /*0b70*/  VIADD R3, R17, 0xffffffff ;  /* 0xffffffff11037836 */ /* 0x004fe20000000000 */
[----:B------:R-:W-:Y:S01]  /*0b80*/  LOP3.LUT R10, R23, R10, RZ, 0xc0, !PT ;  /* 0x0000000a170a7212 */ /* 0x000fe200078ec0ff */
[----:B------:R-:W-:Y:S01]  /*0b90*/  IMAD.MOV R11, RZ, RZ, -R11 ;  /* 0x000000ffff0b7224 */ /* 0x000fe200078e0a0b */
[----:B------:R-:W-:Y:S01]  /*0ba0*/  R2UR UR22, R24 ;  /* 0x00000000181672ca */ /* 0x000fe200000e0000 */
[----:B------:R-:W-:Y:S01]  /*0bb0*/  IMAD.MOV R4, RZ, RZ, -R2 ;  /* 0x000000ffff047224 */ /* 0x000fe200078e0a02 */
[----:B------:R-:W-:Y:S01]  /*0bc0*/  LOP3.LUT R3, R12, R3, RZ, 0xc0, !PT ;  /* 0x000000030c037212 */ /* 0x000fe200078ec0ff */
[----:B------:R-:W-:Y:S02]  /*0bd0*/  @P4 IMAD R8, R13, R11, R0 ;  /* 0x0000000b0d084224 */ /* 0x000fe400078e0200 */
[----:B------:R-:W-:Y:S02]  /*0be0*/  IMAD R9, R9, R2, R10 ;  /* 0x0000000209097224 */ /* 0x000fe400078e020a */
[----:B0-----:R-:W-:-:S02]  /*0bf0*/  IMAD R0, R4, R21, R22 ;  /* 0x0000001504007224 */ /* 0x001fc400078e0216 */
[----:B------:R-:W-:Y:S02]  /*0c00*/  IMAD R8, R9, R20, R8 ;  /* 0x0000001409087224 */ /* 0x000fe400078e0208 */
[----:B------:R-:W-:Y:S02]  /*0c10*/  IMAD R3, R0, R17, R3 ;  /* 0x0000001100037224 */ /* 0x000fe400078e0203 */
[----:B------:R-:W-:-:S03]  /*0c20*/  IMAD.MOV.U32 R4, RZ, RZ, 0x1 ;  /* 0x00000001ff047424 */ /* 0x000fc600078e00ff */
[----:B------:R-:W-:Y:S02]  /*0c30*/  SEL R2, R3, R8, !P4 ;  /* 0x0000000803027207 */ /* 0x000fe40006000000 */
[----:B------:R-:W-:-:S03]  /*0c40*/  SEL R0, R8, R3, !P4 ;  /* 0x0000000308007207 */ /* 0x000fc60006000000 */
[----:B------:R0:W-:Y:S04]  /*0c50*/  STL [R1+0x80], R2 ;  /* 0x0000800201007387 */ /* 0x0001e80000100800 */
[----:B------:R0:W-:Y:S02]  /*0c60*/  STL [R1+0x84], R0 ;  /* 0x0000840001007387 */ /* 0x0001e40000100800 */
.L_x_4:
[----:B------:R-:W-:-:S08]  /*0c70*/  NOP ;  /* 0x0000000000007918 */ /* 0x000fd00000000000 */
[----:B------:R-:W1:Y:S02]  /*0c80*/  USETMAXREG.TRY_ALLOC.CTAPOOL UP0, 0xe8 ;  /* 0x000000e8000079c8 */ /* 0x000e640008000600 */
[----:B-1----:R-:W-:-:S13]  /*0c90*/  PLOP3.LUT P0, PT, PT, PT, UP0, 0x80, 0x0 ;  /* 0x000000000000781c */ /* 0x002fda0003f0f008 */
[----:B------:R-:W-:Y:S05]  /*0ca0*/  @!P0 BRA `(.L_x_4) ;  /* 0xfffffffc00f08947 */ /* 0x000fea000383ffff */
[----:B------:R-:W-:Y:S01]  /*0cb0*/  ULDC.64 UR4, c[0x0][0x598] ;  /* 0x0001660000047ab9 */ /* 0x000fe20000000a00 */
[----:B------:R-:W-:Y:S01]  /*0cc0*/  ULDC.64 UR16, c[0x0][0x208] ;  /* 0x0000820000107ab9 */ /* 0x000fe20000000a00 */
[----:B------:R-:W-:-:S04]  /*0cd0*/  ISETP.NE.U32.AND P0, PT, RZ, UR4, PT ;  /* 0x00000004ff007c0c */ /* 0x000fc8000bf05070 */
[----:B------:R-:W-:-:S13]  /*0ce0*/  ISETP.NE.AND.EX P0, PT, RZ, UR5, PT, P0 ;  /* 0x00000005ff007c0c */ /* 0x000fda000bf05300 */
[----:B------:R-:W-:Y:S05]  /*0cf0*/  @!P0 BRA `(.L_x_7) ;  /* 0x0000000000208947 */ /* 0x000fea0003800000 */
[----:B0-----:R-:W0:Y:S02]  /*0d00*/  LDC.64 R2, c[0x0][0x598] ;  /* 0x00016600ff027b82 */ /* 0x001e240000000a00 */
[----:B0-----:R-:W2:Y:S02]  /*0d10*/  LDG.E.64 R2, desc[UR16][R2.64] ;  /* 0x0000001002027981 */ /* 0x001ea4000c1e1b00 */
[----:B--2---:R-:W-:-:S04]  /*0d20*/  ISETP.NE.U32.AND P0, PT, R2, RZ, PT ;  /* 0x000000ff0200720c */ /* 0x004fc80003f05070 */
[----:B------:R-:W-:-:S13]  /*0d30*/  ISETP.NE.AND.EX P0, PT, R3, RZ, PT, P0 ;  /* 0x000000ff0300720c */ /* 0x000fda0003f05300 */
[----:B------:R-:W-:Y:S05]  /*0d40*/  @!P0 BRA `(.L_x_7) ;  /* 0x00000000000c8947 */ /* 0x000fea0003800000 */
[----:B------:R-:W2:Y:S02]  /*0d50*/  LD.E R2, desc[UR16][R2.64] ;  /* 0x0000001002027980 */ /* 0x000ea4000c101900 */
[----:B--2---:R-:W-:Y:S01]  /*0d60*/  R2UR UR20, R2 ;  /* 0x00000000021472ca */ /* 0x004fe200000e0000 */
[----:B------:R-:W-:-:S14]  /*0d70*/  BRA `(.L_x_8) ;  /* 0x0000000000247947 */ /* 0x000fdc0003800000 */
.L_x_7:
[----:B------:R-:W-:Y:S02]  /*0d80*/  ULDC.64 UR4, c[0x0][0x588] ;  /* 0x0001620000047ab9 */ /* 0x000fe40000000a00 */
[----:B------:R-:W-:-:S04]  /*0d90*/  ISETP.NE.U32.AND P0, PT, RZ, UR4, PT ;  /* 0x00000004ff007c0c */ /* 0x000fc8000bf05070 */
[----:B------:R-:W-:-:S13]  /*0da0*/  ISETP.NE.AND.EX P0, PT, RZ, UR5, PT, P0 ;  /* 0x00000005ff007c0c */ /* 0x000fda000bf05300 */
[----:B------:R-:W-:Y:S05]  /*0db0*/  @!P0 BRA `(.L_x_9) ;  /* 0x0000000000108947 */ /* 0x000fea0003800000 */
[----:B0-----:R-:W0:Y:S02]  /*0dc0*/  LDC.64 R2, c[0x0][0x588] ;  /* 0x00016200ff027b82 */ /* 0x001e240000000a00 */
[----:B0-----:R-:W2:Y:S02]  /*0dd0*/  LDG.E R2, desc[UR16][R2.64] ;  /* 0x0000001002027981 */ /* 0x001ea4000c1e1900 */
[----:B--2---:R-:W-:Y:S01]  /*0de0*/  R2UR UR20, R2 ;  /* 0x00000000021472ca */ /* 0x004fe200000e0000 */
[----:B------:R-:W-:-:S14]  /*0df0*/  BRA `(.L_x_8) ;  /* 0x0000000000047947 */ /* 0x000fdc0003800000 */
.L_x_9:
[----:B------:R-:W-:-:S05]  /*0e00*/  ULDC UR20, c[0x0][0x580] ;  /* 0x0001600000147ab9 */ /* 0x000fca0000000800 */
.L_x_8:
[----:B------:R-:W-:Y:S02]  /*0e10*/  ULDC.64 UR4, c[0x0][0x5a0] ;  /* 0x0001680000047ab9 */ /* 0x000fe40000000a00 */
        /* <DEDUP_REMOVED lines=11> */
.L_x_10:
        /* <DEDUP_REMOVED lines=8> */
.L_x_12:
[----:B------:R-:W-:-:S05]  /*0f50*/  ULDC UR21, c[0x0][0x584] ;  /* 0x0001610000157ab9 */ /* 0x000fca0000000800 */
.L_x_11:
[----:B------:R-:W-:-:S13]  /*0f60*/  LOP3.LUT P0, RZ, R4, 0xff, RZ, 0xc0, !PT ;  /* 0x000000ff04ff7812 */ /* 0x000fda000780c0ff */
[----:B------:R-:W-:Y:S05]  /*0f70*/  @!P0 EXIT ;  /* 0x000000000000894d */ /* 0x000fea0003800000 */
[----:B------:R-:W-:Y:S01]  /*0f80*/  ULDC UR4, c[0x0][0x28c] ;  /* 0x0000a30000047ab9 */ /* 0x000fe20000000800 */
[----:B------:R-:W-:Y:S02]  /*0f90*/  ULOP3.LUT UR23, UR13, 0x1, URZ, 0xfc, !UPT ;  /* 0x000000010d177892 */ /* 0x000fe4000f8efc3f */
[----:B------:R-:W-:-:S04]  /*0fa0*/  UIADD3 UR4, UR4, 0x1f, URZ ;  /* 0x0000001f04047890 */ /* 0x000fc8000fffe03f */
[----:B------:R-:W-:-:S04]  /*0fb0*/  USHF.R.S32.HI UR5, URZ, 0x1f, UR4 ;  /* 0x0000001f3f057899 */ /* 0x000fc80008011404 */
[----:B------:R-:W-:-:S03]  /*0fc0*/  ULEA.HI UR5, UR5, UR4, URZ, 0x5 ;  /* 0x0000000405057291 */ /* 0x000fc6000f8f283f */
[----:B------:R-:W-:Y:S01]  /*0fd0*/  UMOV UR4, URZ ;  /* 0x0000003f00047c82 */ /* 0x000fe20008000000 */
[----:B------:R-:W-:-:S03]  /*0fe0*/  USHF.R.S32.HI UR12, URZ, 0x5, UR5 ;  /* 0x000000053f0c7899 */ /* 0x000fc60008011405 */
[----:B------:R-:W-:-:S09]  /*0ff0*/  UMOV UR5, URZ ;  /* 0x0000003f00057c82 */ /* 0x000fd20008000000 */
.L_x_293:
[----:B0-----:R-:W0:Y:S01]  /*1000*/  S2R R0, SR_TID.X ;  /* 0x0000000000007919 */ /* 0x001e220000002100 */
[----:B-1----:R-:W1:Y:S01]  /*1010*/  S2UR UR11, SR_CgaCtaId ;  /* 0x00000000000b79c3 */ /* 0x002e620000008800 */
[----:B------:R-:W-:Y:S01]  /*1020*/  UMOV UR14, 0x400 ;  /* 0x00000400000e7882 */ /* 0x000fe20000000000 */
[----:B------:R-:W-:Y:S01]  /*1030*/  UMOV UR6, URZ ;  /* 0x0000003f00067c82 */ /* 0x000fe20008000000 */
[----:B------:R-:W-:Y:S01]  /*1040*/  STL [R1+0x74], RZ ;  /* 0x000074ff01007387 */ /* 0x000fe20000100800 */
[----:B------:R-:W-:Y:S01]  /*1050*/  UMOV UR7, URZ ;  /* 0x0000003f00077c82 */ /* 0x000fe20008000000 */
[----:B------:R-:W-:Y:S01]  /*1060*/  UMOV UR8, URZ ;  /* 0x0000003f00087c82 */ /* 0x000fe20008000000 */
[----:B------:R-:W-:Y:S01]  /*1070*/  UMOV UR18, UR5 ;  /* 0x0000000500127c82 */ /* 0x000fe20008000000 */
[----:B------:R-:W-:Y:S01]  /*1080*/  STL [R1+0x70], RZ ;  /* 0x000070ff01007387 */ /* 0x000fe20000100800 */
[----:B--2---:R-:W2:Y:S01]  /*1090*/  LDC R2, c[0x0][0x28c] ;  /* 0x0000a300ff027b82 */ /* 0x004ea20000000800 */
[----:B------:R-:W-:-:S02]  /*10a0*/  CS2R R4, SRZ ;  /* 0x0000000000047805 */ /* 0x000fc4000001ff00 */
[----:B------:R-:W-:Y:S01]  /*10b0*/  CS2R R6, SRZ ;  /* 0x0000000000067805 */ /* 0x000fe2000001ff00 */
[----:B------:R-:W-:Y:S01]  /*10c0*/  STL [R1+0x6c], RZ ;  /* 0x00006cff01007387 */ /* 0x000fe20000100800 */
[----:B------:R-:W-:Y:S02]  /*10d0*/  CS2R R8, SRZ ;  /* 0x0000000000087805 */ /* 0x000fe4000001ff00 */
[----:B------:R-:W-:Y:S02]  /*10e0*/  CS2R R10, SRZ ;  /* 0x00000000000a7805 */ /* 0x000fe4000001ff00 */
[----:B------:R-:W-:Y:S01]  /*10f0*/  CS2R R12, SRZ ;  /* 0x00000000000c7805 */ /* 0x000fe2000001ff00 */
[----:B------:R-:W-:Y:S01]  /*1100*/  STL [R1+0x68], RZ ;  /* 0x000068ff01007387 */ /* 0x000fe20000100800 */
[----:B------:R-:W-:Y:S02]  /*1110*/  CS2R R14, SRZ ;  /* 0x00000000000e7805 */ /* 0x000fe4000001ff00 */
[----:B------:R-:W-:-:S02]  /*1120*/  CS2R R16, SRZ ;  /* 0x0000000000107805 */ /* 0x000fc4000001ff00 */
[----:B------:R-:W-:Y:S01]  /*1130*/  CS2R R18, SRZ ;  /* 0x0000000000127805 */ /* 0x000fe2000001ff00 */
[----:B------:R-:W-:Y:S01]  /*1140*/  STL [R1+0x64], RZ ;  /* 0x000064ff01007387 */ /* 0x000fe20000100800 */
[----:B------:R-:W-:Y:S02]  /*1150*/  CS2R R20, SRZ ;  /* 0x0000000000147805 */ /* 0x000fe4000001ff00 */
[----:B------:R-:W-:Y:S02]  /*1160*/  CS2R R22, SRZ ;  /* 0x0000000000167805 */ /* 0x000fe4000001ff00 */
[----:B------:R-:W-:Y:S01]  /*1170*/  CS2R R152, SRZ ;  /* 0x0000000000987805 */ /* 0x000fe2000001ff00 */
[----:B------:R-:W-:Y:S01]  /*1180*/  STL [R1+0x60], RZ ;  /* 0x000060ff01007387 */ /* 0x000fe20000100800 */
[----:B-1----:R-:W-:Y:S01]  /*1190*/  ULEA UR14, UR11, UR14, 0x18 ;  /* 0x0000000e0b0e7291 */ /* 0x002fe2000f8ec03f */
[----:B------:R-:W-:Y:S02]  /*11a0*/  CS2R R154, SRZ ;  /* 0x00000000009a7805 */ /* 0x000fe4000001ff00 */
[----:B------:R-:W-:Y:S01]  /*11b0*/  CS2R R156, SRZ ;  /* 0x00000000009c7805 */ /* 0x000fe2000001ff00 */
[----:B------:R-:W-:Y:S01]  /*11c0*/  STL [R1+0x5c], RZ ;  /* 0x00005cff01007387 */ /* 0x000fe20000100800 */
[----:B------:R-:W-:-:S02]  /*11d0*/  CS2R R158, SRZ ;  /* 0x00000000009e7805 */ /* 0x000fc4000001ff00 */
[----:B------:R-:W-:Y:S02]  /*11e0*/  CS2R R160, SRZ ;  /* 0x0000000000a07805 */ /* 0x000fe4000001ff00 */
[----:B------:R-:W-:Y:S02]  /*11f0*/  CS2R R162, SRZ ;  /* 0x0000000000a27805 */ /* 0x000fe4000001ff00 */
[----:B0-----:R-:W-:Y:S01]  /*1200*/  LOP3.LUT R0, R0, 0x80, RZ, 0xc0, !PT ;  /* 0x0000008000007812 */ /* 0x001fe200078ec0ff */
[----:B------:R-:W-:Y:S01]  /*1210*/  STL [R1+0x58], RZ ;  /* 0x000058ff01007387 */ /* 0x000fe20000100800 */
[----:B--2---:R-:W-:Y:S02]  /*1220*/  ISETP.GE.AND P0, PT, R2, 0x1, PT ;  /* 0x000000010200780c */ /* 0x004fe40003f06270 */
[----:B------:R-:W-:Y:S02]  /*1230*/  CS2R R2, SRZ ;  /* 0x0000000000027805 */ /* 0x000fe4000001ff00 */
[----:B------:R-:W-:Y:S01]  /*1240*/  SHF.R.U32.HI R0, RZ, 0x7, R0 ;  /* 0x00000007ff007819 */ /* 0x000fe20000011600 */
[----:B------:R-:W-:Y:S01]  /*1250*/  STL [R1+0x54], RZ ;  /* 0x000054ff01007387 */ /* 0x000fe20000100800 */
[----:B------:R-:W-:-:S02]  /*1260*/  CS2R R164, SRZ ;  /* 0x0000000000a47805 */ /* 0x000fc4000001ff00 */
[----:B------:R-:W-:Y:S02]  /*1270*/  CS2R R166, SRZ ;  /* 0x0000000000a67805 */ /* 0x000fe4000001ff00 */
[----:B------:R-:W-:Y:S01]  /*1280*/  CS2R R168, SRZ ;  /* 0x0000000000a87805 */ /* 0x000fe2000001ff00 */
[----:B------:R-:W-:Y:S01]  /*1290*/  STL [R1+0x50], RZ ;  /* 0x000050ff01007387 */ /* 0x000fe20000100800 */
[----:B------:R-:W-:Y:S02]  /*12a0*/  CS2R R170, SRZ ;  /* 0x0000000000aa7805 */ /* 0x000fe4000001ff00 */
[----:B------:R-:W-:Y:S02]  /*12b0*/  CS2R R172, SRZ ;  /* 0x0000000000ac7805 */ /* 0x000fe4000001ff00 */
[----:B------:R-:W-:Y:S01]  /*12c0*/  CS2R R174, SRZ ;  /* 0x0000000000ae7805 */ /* 0x000fe2000001ff00 */
[----:B------:R-:W0:Y:S01]  /*12d0*/  SHFL.IDX PT, R0, R0, RZ, 0x1f ;  /* 0x00001fff00007589 */ /* 0x000e2200000e0000 */
[----:B------:R-:W-:-:S02]  /*12e0*/  CS2R R176, SRZ ;  /* 0x0000000000b07805 */ /* 0x000fc4000001ff00 */
[----:B------:R-:W-:Y:S02]  /*12f0*/  CS2R R178, SRZ ;  /* 0x0000000000b27805 */ /* 0x000fe4000001ff00 */
[----:B------:R-:W-:Y:S01]  /*1300*/  CS2R R180, SRZ ;  /* 0x0000000000b47805 */ /* 0x000fe2000001ff00 */
[----:B------:R1:W-:Y:S01]  /*1310*/  STL [R1+0x4c], RZ ;  /* 0x00004cff01007387 */ /* 0x0003e20000100800 */
[----:B------:R-:W-:Y:S02]  /*1320*/  CS2R R182, SRZ ;  /* 0x0000000000b67805 */ /* 0x000fe4000001ff00 */
[----:B------:R-:W-:Y:S02]  /*1330*/  CS2R R184, SRZ ;  /* 0x0000000000b87805 */ /* 0x000fe4000001ff00 */
[----:B------:R-:W-:Y:S01]  /*1340*/  CS2R R186, SRZ ;  /* 0x0000000000ba7805 */ /* 0x000fe2000001ff00 */
[----:B------:R1:W-:Y:S01]  /*1350*/  STL [R1+0x48], RZ ;  /* 0x000048ff01007387 */ /* 0x0003e20000100800 */
        /* <DEDUP_REMOVED lines=14> */
[----:B------:R-:W-:Y:S02]  /*1440*/  CS2R R210, SRZ ;  /* 0x0000000000d27805 */ /* 0x000fe4000001ff00 */
[----:B0-----:R-:W-:Y:S01]  /*1450*/  R2UR UR9, R0 ;  /* 0x00000000000972ca */ /* 0x001fe200000e0000 */
[----:B------:R1:W-:Y:S01]  /*1460*/  STL [R1+0x38], RZ ;  /* 0x000038ff01007387 */ /* 0x0003e20000100800 */
[----:B------:R-:W-:Y:S01]  /*1470*/  IMAD.MOV.U32 R0, RZ, RZ, RZ ;  /* 0x000000ffff007224 */ /* 0x000fe200078e00ff */
[----:B------:R-:W-:-:S02]  /*1480*/  CS2R R212, SRZ ;  /* 0x0000000000d47805 */ /* 0x000fc4000001ff00 */
[----:B------:R-:W-:Y:S01]  /*1490*/  CS2R R214, SRZ ;  /* 0x0000000000d67805 */ /* 0x000fe2000001ff00 */
[----:B------:R1:W-:Y:S01]  /*14a0*/  STL [R1+0x34], RZ ;  /* 0x000034ff01007387 */ /* 0x0003e20000100800 */
[----:B------:R-:W-:Y:S02]  /*14b0*/  CS2R R216, SRZ ;  /* 0x0000000000d87805 */ /* 0x000fe4000001ff00 */
[----:B------:R-:W-:Y:S02]  /*14c0*/  CS2R R218, SRZ ;  /* 0x0000000000da7805 */ /* 0x000fe4000001ff00 */
[----:B------:R-:W-:Y:S01]  /*14d0*/  CS2R R220, SRZ ;  /* 0x0000000000dc7805 */ /* 0x000fe2000001ff00 */
[----:B------:R1:W-:Y:S01]  /*14e0*/  STL [R1+0x30], RZ ;  /* 0x000030ff01007387 */ /* 0x0003e20000100800 */
[----:B------:R-:W-:Y:S02]  /*14f0*/  CS2R R222, SRZ ;  /* 0x0000000000de7805 */ /* 0x000fe4000001ff00 */
[----:B------:R-:W-:Y:S01]  /*1500*/  CS2R R224, SRZ ;  /* 0x0000000000e07805 */ /* 0x000fe2000001ff00 */
[----:B------:R-:W-:Y:S01]  /*1510*/  IMAD.MOV.U32 R226, RZ, RZ, RZ ;  /* 0x000000ffffe27224 */ /* 0x000fe200078e00ff */
[----:B------:R1:W-:Y:S01]  /*1520*/  STL [R1+0x2c], RZ ;  /* 0x00002cff01007387 */ /* 0x0003e20000100800 */
[----:B------:R-:W-:Y:S01]  /*1530*/  ULEA.HI UR10, UR9, UR9, URZ, 0x1 ;  /* 0x00000009090a7291 */ /* 0x000fe2000f8f083f */
[----:B------:R-:W-:Y:S01]  /*1540*/  IMAD.U32 R227, RZ, RZ, UR4 ;  /* 0x00000004ffe37e24 */ /* 0x000fe2000f8e00ff */
[----:B------:R-:W-:Y:S01]  /*1550*/  CS2R R88, SRZ ;  /* 0x0000000000587805 */ /* 0x000fe2000001ff00 */
[----:B------:R1:W-:Y:S01]  /*1560*/  STL [R1+0x28], RZ ;  /* 0x000028ff01007387 */ /* 0x0003e20000100800 */
[----:B------:R-:W-:Y:S01]  /*1570*/  ULOP3.LUT UR10, UR10, 0x1ffffe, URZ, 0xc0, !UPT ;  /* 0x001ffffe0a0a7892 */ /* 0x000fe2000f8ec03f */
[----:B------:R-:W-:-:S02]  /*1580*/  CS2R R90, SRZ ;  /* 0x00000000005a7805 */ /* 0x000fc4000001ff00 */
[----:B------:R-:W-:Y:S01]  /*1590*/  CS2R R92, SRZ ;  /* 0x00000000005c7805 */ /* 0x000fe2000001ff00 */
[----:B------:R1:W-:Y:S01]  /*15a0*/  STL [R1+0x24], RZ ;  /* 0x000024ff01007387 */ /* 0x0003e20000100800 */
[----:B------:R-:W-:Y:S01]  /*15b0*/  UIADD3 UR10, UR9, -UR10, URZ ;  /* 0x8000000a090a7290 */ /* 0x000fe2000fffe03f */
[----:B------:R-:W-:Y:S02]  /*15c0*/  CS2R R94, SRZ ;  /* 0x00000000005e7805 */ /* 0x000fe4000001ff00 */
[----:B------:R-:W-:Y:S01]  /*15d0*/  CS2R R96, SRZ ;  /* 0x0000000000607805 */ /* 0x000fe2000001ff00 */
[----:B------:R1:W-:Y:S01]  /*15e0*/  STL [R1+0x20], RZ ;  /* 0x000020ff01007387 */ /* 0x0003e20000100800 */
[----:B------:R-:W-:Y:S01]  /*15f0*/  ULEA UR10, UR10, UR14, 0xb ;  /* 0x0000000e0a0a7291 */ /* 0x000fe2000f8e583f */
[----:B------:R-:W-:Y:S02]  /*1600*/  CS2R R98, SRZ ;  /* 0x0000000000627805 */ /* 0x000fe4000001ff00 */
[----:B------:R-:W-:Y:S01]  /*1610*/  CS2R R100, SRZ ;  /* 0x0000000000647805 */ /* 0x000fe2000001ff00 */
[----:B------:R1:W-:Y:S01]  /*1620*/  STL [R1+0x1c], RZ ;  /* 0x00001cff01007387 */ /* 0x0003e20000100800 */
[----:B------:R-:W-:Y:S01]  /*1630*/  UIADD3 UR10, UR10, 0x100, URZ ;  /* 0x000001000a0a7890 */ /* 0x000fe2000fffe03f */
[----:B------:R-:W-:-:S02]  /*1640*/  CS2R R102, SRZ ;  /* 0x0000000000667805 */ /* 0x000fc4000001ff00 */
[----:B------:R-:W-:Y:S01]  /*1650*/  CS2R R104, SRZ ;  /* 0x0000000000687805 */ /* 0x000fe2000001ff00 */
[----:B------:R1:W-:Y:S01]  /*1660*/  STL [R1+0x18], RZ ;  /* 0x000018ff01007387 */ /* 0x0003e20000100800 */
[----:B------:R-:W-:Y:S01]  /*1670*/  USHF.R.U32.HI UR10, URZ, 0x4, UR10 ;  /* 0x000000043f0a7899 */ /* 0x000fe2000801160a */
[----:B------:R-:W-:Y:S02]  /*1680*/  CS2R R106, SRZ ;  /* 0x00000000006a7805 */ /* 0x000fe4000001ff00 */
[----:B------:R-:W-:Y:S01]  /*1690*/  CS2R R108, SRZ ;  /* 0x00000000006c7805 */ /* 0x000fe2000001ff00 */
[----:B------:R1:W-:Y:S01]  /*16a0*/  STL [R1+0x14], RZ ;  /* 0x000014ff01007387 */ /* 0x0003e20000100800 */
[----:B------:R-:W-:Y:S01]  /*16b0*/  ULOP3.LUT UR15, UR10, 0x3fff, URZ, 0xc0, !UPT ;  /* 0x00003fff0a0f7892 */ /* 0x000fe2000f8ec03f */
        /* <DEDUP_REMOVED lines=18> */
[----:B------:R1:W-:Y:S01]  /*17e0*/  STL [R1], RZ ;  /* 0x000000ff01007387 */ /* 0x0003e20000100800 */
[----:B------:R-:W-:-:S02]  /*17f0*/  CS2R R138, SRZ ;  /* 0x00000000008a7805 */ /* 0x000fc4000001ff00 */
[----:B------:R-:W-:Y:S02]  /*1800*/  CS2R R140, SRZ ;  /* 0x00000000008c7805 */ /* 0x000fe4000001ff00 */
[----:B------:R-:W-:Y:S02]  /*1810*/  CS2R R142, SRZ ;  /* 0x00000000008e7805 */ /* 0x000fe4000001ff00 */
[----:B------:R-:W-:Y:S02]  /*1820*/  CS2R R144, SRZ ;  /* 0x0000000000907805 */ /* 0x000fe4000001ff00 */
[----:B------:R-:W-:Y:S02]  /*1830*/  CS2R R146, SRZ ;  /* 0x0000000000927805 */ /* 0x000fe4000001ff00 */
[----:B------:R-:W-:Y:S02]  /*1840*/  CS2R R148, SRZ ;  /* 0x0000000000947805 */ /* 0x000fe4000001ff00 */
[----:B------:R-:W-:-:S02]  /*1850*/  CS2R R150, SRZ ;  /* 0x0000000000967805 */ /* 0x000fc4000001ff00 */
[----:B------:R-:W-:Y:S02]  /*1860*/  CS2R R24, SRZ ;  /* 0x0000000000187805 */ /* 0x000fe4000001ff00 */
[----:B---34-:R-:W-:Y:S02]  /*1870*/  CS2R R26, SRZ ;  /* 0x00000000001a7805 */ /* 0x018fe4000001ff00 */
[----:B------:R-:W-:Y:S02]  /*1880*/  CS2R R28, SRZ ;  /* 0x00000000001c7805 */ /* 0x000fe4000001ff00 */
[----:B------:R-:W-:Y:S02]  /*1890*/  CS2R R30, SRZ ;  /* 0x00000000001e7805 */ /* 0x000fe4000001ff00 */
[----:B------:R-:W-:Y:S02]  /*18a0*/  CS2R R32, SRZ ;  /* 0x0000000000207805 */ /* 0x000fe4000001ff00 */
        /* <DEDUP_REMOVED lines=26> */
[----:B------:R-:W-:Y:S01]  /*1a50*/  CS2R R86, SRZ ;  /* 0x0000000000567805 */ /* 0x000fe2000001ff00 */
[----:B-1----:R-:W-:Y:S06]  /*1a60*/  @!P0 BRA `(.L_x_13) ;  /* 0x0000001000608947 */ /* 0x002fec0003800000 */
[----:B------:R-:W-:-:S06]  /*1a70*/  UISETP.NE.AND UP0, UPT, UR23, 0x3, UPT ;  /* 0x000000031700788c */ /* 0x000fcc000bf05270 */
[----:B------:R-:W-:-:S13]  /*1a80*/  PLOP3.LUT P1, PT, PT, PT, UP0, 0x80, 0x0 ;  /* 0x000000000000781c */ /* 0x000fda0003f2f008 */
[----:B------:R-:W-:Y:S05]  /*1a90*/  @!P1 BRA `(.L_x_14) ;  /* 0x0000000000049947 */ /* 0x000fea0003800000 */
[----:B------:R-:W-:Y:S01]  /*1aa0*/  BPT.TRAP 0x1 ;  /* 0x000000040000795c */ /* 0x000fe20000300000 */
.L_x_14:
[----:B------:R-:W-:Y:S01]  /*1ab0*/  ULEA UR7, UR5, UR14, 0x3 ;  /* 0x0000000e05077291 */ /* 0x000fe2000f8e183f */
[----:B------:R-:W-:-:S05]  /*1ac0*/  IMAD.U32 R0, RZ, RZ, UR4 ;  /* 0x00000004ff007e24 */ /* 0x000fca000f8e00ff */
[----:B------:R-:W-:-:S04]  /*1ad0*/  SHF.L.U32 R0, R0, 0x1f, RZ ;  /* 0x0000001f00007819 */ /* 0x000fc800000006ff */
[----:B------:R0:W1:Y:S01]  /*1ae0*/  SYNCS.PHASECHK.TRANS64.TRYWAIT P0, [UR7], R0 ;  /* 0x00000000ff0075a7 */ /* 0x0000620008000147 */
[----:B------:R-:W-:Y:S05]  /*1af0*/  @!P1 BRA `(.L_x_15) ;  /* 0x0000000000049947 */ /* 0x000fea0003800000 */
[----:B------:R-:W-:Y:S01]  /*1b00*/  BPT.TRAP 0x1 ;  /* 0x000000040000795c */ /* 0x000fe20000300000 */
.L_x_15:
[----:B------:R2:W-:Y:S01]  /*1b10*/  STL [R1+0x74], RZ ;  /* 0x000074ff01007387 */ /* 0x0005e20000100800 */
[----:B------:R-:W-:Y:S01]  /*1b20*/  UMOV UR6, 0x1 ;  /* 0x0000000100067882 */ /* 0x000fe20000000000 */
[----:B-1----:R-:W-:Y:S05]  /*1b30*/  @P0 BRA `(.L_x_16) ;  /* 0x0000000000080947 */ /* 0x002fea0003800000 */
[----:B------:R-:W1:Y:S02]  /*1b40*/  SYNCS.PHASECHK.TRANS64.TRYWAIT P0, [UR7], R0 ;  /* 0x00000000ff0075a7 */ /* 0x000e640008000147 */
[----:B-1----:R-:W-:Y:S05]  /*1b50*/  @!P0 BRA `(.L_x_17) ;  /* 0x000000e400248947 */ /* 0x002fea0003800000 */
.L_x_16:
[----:B------:R3:W-:Y:S01]  /*1b60*/  STL [R1+0x70], RZ ;  /* 0x000070ff01007387 */ /* 0x0007e20000100800 */
[----:B------:R-:W-:Y:S01]  /*1b70*/  UIADD3 UR7, UR14, 0x6100, URZ ;  /* 0x000061000e077890 */ /* 0x000fe2000fffe03f */
[----:B------:R-:W-:Y:S01]  /*1b80*/  WARPGROUP.ARRIVE ;  /* 0x00000000000079c5 */ /* 0x000fe20000000000 */
[----:B------:R-:W-:Y:S01]  /*1b90*/  ULOP3.LUT UR8, UR15, 0x10000, URZ, 0xfc, !UPT ;  /* 0x000100000f087892 */ /* 0x000fe2000f8efc3f */
[----:B------:R3:W-:Y:S01]  /*1ba0*/  STL [R1+0x6c], RZ ;  /* 0x00006cff01007387 */ /* 0x0007e20000100800 */
[----:B------:R-:W-:Y:S01]  /*1bb0*/  USHF.R.U32.HI UR7, URZ, 0x4, UR7 ;  /* 0x000000043f077899 */ /* 0x000fe20008011607 */
[----:B01----:R-:W-:Y:S01]  /*1bc0*/  IMAD.MOV.U32 R0, RZ, RZ, RZ ;  /* 0x000000ffff007224 */ /* 0x003fe200078e00ff */
[----:B------:R-:W-:Y:S01]  /*1bd0*/  ULEA UR8, UR5, UR8, 0x9 ;  /* 0x0000000805087291 */ /* 0x000fe2000f8e483f */
[----:B------:R3:W-:Y:S01]  /*1be0*/  STL [R1+0x68], RZ ;  /* 0x000068ff01007387 */ /* 0x0007e20000100800 */
[----:B------:R-:W-:Y:S01]  /*1bf0*/  ULOP3.LUT UR7, UR7, 0x3fff, URZ, 0xc0, !UPT ;  /* 0x00003fff07077892 */ /* 0x000fe2000f8ec03f */
[----:B------:R-:W-:Y:S01]  /*1c00*/  CS2R R2, SRZ ;  /* 0x0000000000027805 */ /* 0x000fe2000001ff00 */
[----:B------:R-:W-:Y:S01]  /*1c10*/  UMOV UR9, 0xc0000010 ;  /* 0xc000001000097882 */ /* 0x000fe20000000000 */
[----:B------:R3:W-:Y:S01]  /*1c20*/  STL [R1+0x64], RZ ;  /* 0x000064ff01007387 */ /* 0x0007e20000100800 */
[----:B------:R-:W-:Y:S01]  /*1c30*/  ULOP3.LUT UR7, UR7, 0x10000, URZ, 0xfc, !UPT ;  /* 0x0001000007077892 */ /* 0x000fe2000f8efc3f */
[----:B------:R-:W-:Y:S01]  /*1c40*/  CS2R R4, SRZ ;  /* 0x0000000000047805 */ /* 0x000fe2000001ff00 */
[----:B------:R-:W-:Y:S01]  /*1c50*/  UMOV UR11, 0xc0000010 ;  /* 0xc0000010000b7882 */ /* 0x000fe20000000000 */
[----:B------:R3:W-:Y:S01]  /*1c60*/  STL [R1+0x60], RZ ;  /* 0x000060ff01007387 */ /* 0x0007e20000100800 */
[----:B------:R-:W-:Y:S01]  /*1c70*/  ULEA UR10, UR5, UR7, 0x8 ;  /* 0x00000007050a7291 */ /* 0x000fe2000f8e403f */
[----:B------:R-:W-:-:S02]  /*1c80*/  CS2R R6, SRZ ;  /* 0x0000000000067805 */ /* 0x000fc4000001ff00 */
[----:B------:R-:W-:Y:S01]  /*1c90*/  CS2R R8, SRZ ;  /* 0x0000000000087805 */ /* 0x000fe2000001ff00 */
[----:B------:R3:W-:Y:S01]  /*1ca0*/  STL [R1+0x5c], RZ ;  /* 0x00005cff01007387 */ /* 0x0007e20000100800 */
[----:B------:R-:W-:Y:S01]  /*1cb0*/  ULDC UR7, c[0x0][0x50c] ;  /* 0x0001430000077ab9 */ /* 0x000fe20000000800 */
[----:B------:R-:W-:Y:S01]  /*1cc0*/  CS2R R10, SRZ ;  /* 0x00000000000a7805 */ /* 0x000fe2000001ff00 */
[----:B------:R-:W-:Y:S01]  /*1cd0*/  UISETP.NE.AND UP0, UPT, UR7, 0x1, UPT ;  /* 0x000000010700788c */ /* 0x000fe2000bf05270 */
[----:B------:R3:W-:Y:S01]  /*1ce0*/  STL [R1+0x58], RZ ;  /* 0x000058ff01007387 */ /* 0x0007e20000100800 */
[----:B------:R-:W-:Y:S01]  /*1cf0*/  CS2R R12, SRZ ;  /* 0x00000000000c7805 */ /* 0x000fe2000001ff00 */
[----:B------:R-:W-:Y:S01]  /*1d00*/  QGMMA.64x128x32.F32.E4M3.E4M3 R88, gdesc[UR8], RZ, !UPT ;  /* 0x01e00000085879f3 */ /* 0x000fe2000c7008ff */
[----:B------:R-:W-:Y:S01]  /*1d10*/  USEL UR7, URZ, 0x1, UP0 ;  /* 0x000000013f077887 */ /* 0x000fe20008000000 */
[----:B------:R3:W-:Y:S01]  /*1d20*/  STL [R1+0x54], RZ ;  /* 0x000054ff01007387 */ /* 0x0007e20000100800 */
[----:B------:R-:W-:Y:S01]  /*1d30*/  UIADD3 UR8, UR8, 0x100, URZ ;  /* 0x0000010008087890 */ /* 0x000fe2000fffe03f */
[----:B------:R-:W-:Y:S01]  /*1d40*/  CS2R R14, SRZ ;  /* 0x00000000000e7805 */ /* 0x000fe2000001ff00 */
[----:B------:R-:W-:Y:S01]  /*1d50*/  UMOV UR9, 0xc0000010 ;  /* 0xc000001000097882 */ /* 0x000fe20000000000 */
[----:B------:R3:W-:Y:S01]  /*1d60*/  STL [R1+0x50], RZ ;  /* 0x000050ff01007387 */ /* 0x0007e20000100800 */
[----:B------:R-:W-:-:S02]  /*1d70*/  ISETP.NE.AND P0, PT, RZ, UR7, PT ;  /* 0x00000007ff007c0c */ /* 0x000fc4000bf05270 */
[----:B------:R-:W-:Y:S02]  /*1d80*/  CS2R R16, SRZ ;  /* 0x0000000000107805 */ /* 0x000fe4000001ff00 */
[----:B------:R-:W-:Y:S01]  /*1d90*/  CS2R R18, SRZ ;  /* 0x0000000000127805 */ /* 0x000fe2000001ff00 */
[----:B------:R3:W-:Y:S01]  /*1da0*/  STL [R1+0x4c], RZ ;  /* 0x00004cff01007387 */ /* 0x0007e20000100800 */
[----:B------:R-:W-:Y:S01]  /*1db0*/  CS2R R20, SRZ ;  /* 0x0000000000147805 */ /* 0x000fe2000001ff00 */
[----:B------:R-:W-:Y:S01]  /*1dc0*/  QGMMA.64x128x32.F32.E4M3.E4M3 R24, gdesc[UR8], RZ, !UPT, gsb0 ;  /* 0x01e00000081879f3 */ /* 0x000fe2000c0008ff */
[----:B------:R-:W-:Y:S01]  /*1dd0*/  CS2R R22, SRZ ;  /* 0x0000000000167805 */ /* 0x000fe2000001ff00 */
[----:B------:R3:W-:Y:S01]  /*1de0*/  STL [R1+0x48], RZ ;  /* 0x000048ff01007387 */ /* 0x0007e20000100800 */
[----:B------:R-:W-:Y:S02]  /*1df0*/  CS2R R152, SRZ ;  /* 0x0000000000987805 */ /* 0x000fe4000001ff00 */
        /* <DEDUP_REMOVED lines=47> */
[----:B------:R-:W-:Y:S01]  /*20f0*/  CS2R R224, SRZ ;  /* 0x0000000000e07805 */ /* 0x000fe2000001ff00 */
[----:B------:R-:W-:Y:S02]  /*2100*/  IMAD.MOV.U32 R226, RZ, RZ, RZ ;  /* 0x000000ffffe27224 */ /* 0x000fe400078e00ff */
[----:B------:R3:W-:Y:S04]  /*2110*/  STL [R1+0x14], RZ ;  /* 0x000014ff01007387 */ /* 0x0007e80000100800 */
[----:B------:R3:W-:Y:S04]  /*2120*/  STL [R1+0x10], RZ ;  /* 0x000010ff01007387 */ /* 0x0007e80000100800 */
[----:B------:R3:W-:Y:S04]  /*2130*/  STL [R1+0xc], RZ ;  /* 0x00000cff01007387 */ /* 0x0007e80000100800 */
[----:B------:R3:W-:Y:S04]  /*2140*/  STL [R1+0x8], RZ ;  /* 0x000008ff01007387 */ /* 0x0007e80000100800 */
[----:B------:R3:W-:Y:S04]  /*2150*/  STL [R1+0x4], RZ ;  /* 0x000004ff01007387 */ /* 0x0007e80000100800 */
[----:B------:R3:W-:Y:S01]  /*2160*/  STL [R1], RZ ;  /* 0x000000ff01007387 */ /* 0x0007e20000100800 */
[----:B------:R-:W-:Y:S05]  /*2170*/  @!P0 BRA `(.L_x_18) ;  /* 0x0000000800808947 */ /* 0x000fea0003800000 */
[----:B------:R-:W-:Y:S02]  /*2180*/  WARPGROUP.DEPBAR.LE gsb0, 0x0 ;  /* 0x00008000000079c5 */ /* 0x000fe40000010000 */
[----:B------:R-:W-:-:S01]  /*2190*/  FADD R227, RZ, R58 ;  /* 0x0000003affe37221 */ /* 0x000fc20000000000 */
[----:B------:R-:W-:Y:S01]  /*21a0*/  FADD R226, RZ, R88 ;  /* 0x00000058ffe27221 */ /* 0x000fe20000000000 */
[----:B------:R-:W-:-:S01]  /*21b0*/  FADD R225, RZ, R89 ;  /* 0x00000059ffe17221 */ /* 0x000fc20000000000 */
[----:B------:R-:W-:Y:S01]  /*21c0*/  FADD R224, RZ, R90 ;  /* 0x0000005affe07221 */ /* 0x000fe20000000000 */
[----:B------:R-:W-:-:S01]  /*21d0*/  FADD R223, RZ, R91 ;  /* 0x0000005bffdf7221 */ /* 0x000fc20000000000 */
[----:B------:R0:W-:Y:S01]  /*21e0*/  STL [R1], R227 ;  /* 0x000000e301007387 */ /* 0x0001e20000100800 */
[----:B------:R-:W-:-:S01]  /*21f0*/  FADD R222, RZ, R92 ;  /* 0x0000005cffde7221 */ /* 0x000fc20000000000 */
[----:B------:R-:W-:Y:S01]  /*2200*/  FADD R221, RZ, R93 ;  /* 0x0000005dffdd7221 */ /* 0x000fe20000000000 */
[----:B------:R-:W-:-:S01]  /*2210*/  FADD R220, RZ, R94 ;  /* 0x0000005effdc7221 */ /* 0x000fc20000000000 */
[----:B------:R-:W-:Y:S01]  /*2220*/  FADD R219, RZ, R95 ;  /* 0x0000005fffdb7221 */ /* 0x000fe20000000000 */
[----:B------:R-:W-:-:S01]  /*2230*/  FADD R218, RZ, R96 ;  /* 0x00000060ffda7221 */ /* 0x000fc20000000000 */
[----:B------:R-:W-:Y:S01]  /*2240*/  FADD R217, RZ, R97 ;  /* 0x00000061ffd97221 */ /* 0x000fe20000000000 */
[----:B------:R-:W-:-:S01]  /*2250*/  FADD R216, RZ, R98 ;  /* 0x00000062ffd87221 */ /* 0x000fc20000000000 */
[----:B------:R-:W-:Y:S01]  /*2260*/  FADD R215, RZ, R99 ;  /* 0x00000063ffd77221 */ /* 0x000fe20000000000 */
[----:B------:R-:W-:-:S01]  /*2270*/  FADD R214, RZ, R100 ;  /* 0x00000064ffd67221 */ /* 0x000fc20000000000 */
[----:B0-----:R-:W-:Y:S01]  /*2280*/  FADD R227, RZ, R59 ;  /* 0x0000003bffe37221 */ /* 0x001fe20000000000 */
[----:B------:R-:W-:-:S01]  /*2290*/  FADD R213, RZ, R101 ;  /* 0x00000065ffd57221 */ /* 0x000fc20000000000 */
[----:B------:R-:W-:Y:S01]  /*22a0*/  FADD R212, RZ, R102 ;  /* 0x00000066ffd47221 */ /* 0x000fe20000000000 */
[----:B------:R-:W-:-:S01]  /*22b0*/  FADD R211, RZ, R103 ;  /* 0x00000067ffd37221 */ /* 0x000fc20000000000 */
[----:B------:R-:W-:Y:S01]  /*22c0*/  FADD R210, RZ, R104 ;  /* 0x00000068ffd27221 */ /* 0x000fe20000000000 */
[----:B------:R0:W-:Y:S01]  /*22d0*/  STL [R1+0x4], R227 ;  /* 0x000004e301007387 */ /* 0x0001e20000100800 */
        /* <DEDUP_REMOVED lines=93> */
[----:B------:R-:W-:Y:S01]  /*28b0*/  UMOV UR6, URZ ;  /* 0x0000003f00067c82 */ /* 0x000fe20008000000 */
[----:B0-----:R-:W-:-:S05]  /*28c0*/  FADD R227, RZ, R66 ;  /* 0x00000042ffe37221 */ /* 0x001fca0000000000 */
[----:B------:R0:W-:Y:S02]  /*28d0*/  STL [R1+0x20], R227 ;  /* 0x000020e301007387 */ /* 0x0001e40000100800 */
        /* <DEDUP_REMOVED lines=42> */
.L_x_18:
[----:B------:R-:W-:-:S04]  /*2b80*/  UIADD3 UR18, UR5, 0x1, URZ ;  /* 0x0000000105127890 */ /* 0x000fc8000fffe03f */
[----:B------:R-:W-:-:S04]  /*2b90*/  UISETP.NE.AND UP0, UPT, UR18, 0x3, UPT ;  /* 0x000000031200788c */ /* 0x000fc8000bf05270 */
[----:B------:R-:W-:Y:S02]  /*2ba0*/  USEL UR8, URZ, 0x1, UP0 ;  /* 0x000000013f087887 */ /* 0x000fe40008000000 */
[----:B------:R-:W-:Y:S02]  /*2bb0*/  USEL UR18, UR18, URZ, UP0 ;  /* 0x0000003f12127287 */ /* 0x000fe40008000000 */
[----:B------:R-:W-:-:S06]  /*2bc0*/  ULOP3.LUT UR8, UR4, UR8, URZ, 0x3c, !UPT ;  /* 0x0000000804087292 */ /* 0x000fcc000f8e3c3f */
[----:B0-----:R-:W-:Y:S01]  /*2bd0*/  IMAD.U32 R227, RZ, RZ, UR8 ;  /* 0x00000008ffe37e24 */ /* 0x001fe2000f8e00ff */
[----:B------:R-:W-:-:S06]  /*2be0*/  UMOV UR8, 0x1 ;  /* 0x0000000100087882 */ /* 0x000fcc0000000000 */
.L_x_13:
[----:B------:R-:W-:-:S04]  /*2bf0*/  UISETP.LT.AND UP0, UPT, UR12, 0x1, UPT ;  /* 0x000000010c00788c */ /* 0x000fc8000bf01270 */
[----:B------:R-:W-:-:S04]  /*2c00*/  USEL UR9, UR12, 0x1, UP0 ;  /* 0x000000010c097887 */ /* 0x000fc80008000000 */
[----:B------:R-:W-:-:S04]  /*2c10*/  UIADD3 UR9, UR12, -UR9, URZ ;  /* 0x800000090c097290 */ /* 0x000fc8000fffe03f */
[----:B------:R-:W-:-:S06]  /*2c20*/  UISETP.GE.AND UP0, UPT, UR9, 0x1, UPT ;  /* 0x000000010900788c */ /* 0x000fcc000bf06270 */
[----:B------:R-:W-:-:S13]  /*2c30*/  PLOP3.LUT P0, PT, PT, PT, UP0, 0x80, 0x0 ;  /* 0x000000000000781c */ /* 0x000fda0003f0f008 */
[----:B------:R-:W-:Y:S05]  /*2c40*/  @!P0 BRA `(.L_x_19) ;  /* 0x00000010007c8947 */ /* 0x000fea0003800000 */
[----:B------:R-:W-:Y:S01]  /*2c50*/  IMAD.U32 R228, RZ, RZ, UR9 ;  /* 0x00000009ffe47e24 */ /* 0x000fe2000f8e00ff */
[----:B------:R-:W-:Y:S01]  /*2c60*/  UMOV UR19, UR5 ;  /* 0x0000000500137c82 */ /* 0x000fe20008000000 */
[----:B------:R-:W-:-:S05]  /*2c70*/  ULDC UR24, c[0x0][0x50c] ;  /* 0x0001430000187ab9 */ /* 0x000fca0000000800 */
.L_x_27:
[----:B------:R-:W-:-:S06]  /*2c80*/  UISETP.NE.AND UP0, UPT, UR23, 0x3, UPT ;  /* 0x000000031700788c */ /* 0x000fcc000bf05270 */
[----:B------:R-:W-:-:S13]  /*2c90*/  PLOP3.LUT P1, PT, PT, PT, UP0, 0x80, 0x0 ;  /* 0x000000000000781c */ /* 0x000fda0003f2f008 */
[----:B01----:R-:W-:Y:S05]  /*2ca0*/  @!P1 BRA `(.L_x_20) ;  /* 0x0000000000049947 */ /* 0x003fea0003800000 */
[----:B------:R-:W-:Y:S01]  /*2cb0*/  BPT.TRAP 0x1 ;  /* 0x000000040000795c */ /* 0x000fe20000300000 */
.L_x_20:
[----:B------:R-:W0:Y:S01]  /*2cc0*/  S2UR UR9, SR_CgaCtaId ;  /* 0x00000000000979c3 */ /* 0x000e220000008800 */
[----:B------:R-:W-:Y:S01]  /*2cd0*/  UMOV UR14, 0x400 ;  /* 0x00000400000e7882 */ /* 0x000fe20000000000 */
[----:B------:R-:W-:Y:S01]  /*2ce0*/  SHF.L.U32 R229, R227, 0x1f, RZ ;  /* 0x0000001fe3e57819 */ /* 0x000fe200000006ff */
[----:B0-----:R-:W-:-:S04]  /*2cf0*/  ULEA UR14, UR9, UR14, 0x18 ;  /* 0x0000000e090e7291 */ /* 0x001fc8000f8ec03f */
[----:B------:R-:W-:-:S09]  /*2d00*/  ULEA UR9, UR18, UR14, 0x3 ;  /* 0x0000000e12097291 */ /* 0x000fd2000f8e183f */
[----:B------:R0:W1:Y:S01]  /*2d10*/  SYNCS.PHASECHK.TRANS64.TRYWAIT P0, [UR9], R229 ;  /* 0x000000e5ff0075a7 */ /* 0x0000620008000149 */
[----:B------:R-:W-:Y:S05]  /*2d20*/  @!P1 BRA `(.L_x_21) ;  /* 0x0000000000049947 */ /* 0x000fea0003800000 */
[----:B------:R-:W-:Y:S01]  /*2d30*/  BPT.TRAP 0x1 ;  /* 0x000000040000795c */ /* 0x000fe20000300000 */
.L_x_21:
[----:B-1----:R-:W-:Y:S05]  /*2d40*/  @P0 BRA `(.L_x_22) ;  /* 0x0000000000080947 */ /* 0x002fea0003800000 */
[----:B------:R-:W1:Y:S02]  /*2d50*/  SYNCS.PHASECHK.TRANS64.TRYWAIT P0, [UR9], R229 ;  /* 0x000000e5ff0075a7 */ /* 0x000e640008000149 */
[----:B-1----:R-:W-:Y:S05]  /*2d60*/  @!P0 BRA `(.L_x_23) ;  /* 0x000000d000b88947 */ /* 0x002fea0003800000 */
.L_x_22:
[----:B------:R-:W-:Y:S01]  /*2d70*/  UIADD3 UR9, UR14, 0x6100, URZ ;  /* 0x000061000e097890 */ /* 0x000fe2000fffe03f */
[----:B------:R-:W-:Y:S01]  /*2d80*/  WARPGROUP.ARRIVE ;  /* 0x00000000000079c5 */ /* 0x000fe20000000000 */
[----:B------:R-:W-:Y:S02]  /*2d90*/  UISETP.NE.AND UP0, UPT, UR7, URZ, UPT ;  /* 0x0000003f0700728c */ /* 0x000fe4000bf05270 */
[----:B------:R-:W-:Y:S02]  /*2da0*/  USHF.R.U32.HI UR9, URZ, 0x4, UR9 ;  /* 0x000000043f097899 */ /* 0x000fe40008011609 */
[----:B------:R-:W-:Y:S02]  /*2db0*/  USEL UR8, UR8, URZ, !UP0 ;  /* 0x0000003f08087287 */ /* 0x000fe4000c000000 */
[----:B------:R-:W-:Y:S02]  /*2dc0*/  ULOP3.LUT UR9, UR9, 0x3fff, URZ, 0xc0, !UPT ;  /* 0x00003fff09097892 */ /* 0x000fe4000f8ec03f */
[----:B------:R-:W-:-:S02]  /*2dd0*/  ULOP3.LUT UR7, UR15, 0x10000, URZ, 0xfc, !UPT ;  /* 0x000100000f077892 */ /* 0x000fc4000f8efc3f */
[----:B------:R-:W-:Y:S02]  /*2de0*/  ULOP3.LUT UR9, UR9, 0x10000, URZ, 0xfc, !UPT ;  /* 0x0001000009097892 */ /* 0x000fe4000f8efc3f */
[----:B------:R-:W-:Y:S02]  /*2df0*/  UISETP.NE.U32.AND UP0, UPT, UR8, URZ, UPT ;  /* 0x0000003f0800728c */ /* 0x000fe4000bf05070 */
[----:B------:R-:W-:Y:S02]  /*2e00*/  ULEA UR8, UR18, UR7, 0x9 ;  /* 0x0000000712087291 */ /* 0x000fe4000f8e483f */
[----:B------:R-:W-:Y:S01]  /*2e10*/  ULEA UR10, UR18, UR9, 0x8 ;  /* 0x00000009120a7291 */ /* 0x000fe2000f8e403f */
[----:B------:R-:W-:Y:S02]  /*2e20*/  UMOV UR11, 0xc0000010 ;  /* 0xc0000010000b7882 */ /* 0x000fe40000000000 */
[----:B------:R-:W-:Y:S01]  /*2e30*/  UMOV UR9, 0xc0000010 ;  /* 0xc000001000097882 */ /* 0x000fe20000000000 */
[----:B------:R-:W-:-:S05]  /*2e40*/  UIADD3 UR6, UR6, 0x1, URZ ;  /* 0x0000000106067890 */ /* 0x000fca000fffe03f */
[----:B------:R-:W-:Y:S01]  /*2e50*/  QGMMA.64x128x32.F32.E4M3.E4M3 R88, gdesc[UR8], R88, UP0 ;  /* 0x01e00000085879f3 */ /* 0x000fe2000bf00858 */
[----:B------:R-:W-:Y:S01]  /*2e60*/  UIADD3 UR8, UR8, 0x100, URZ ;  /* 0x0000010008087890 */ /* 0x000fe2000fffe03f */
[----:B------:R-:W-:-:S10]  /*2e70*/  UMOV UR9, 0xc0000010 ;  /* 0xc000001000097882 */ /* 0x000fd40000000000 */
[----:B------:R-:W-:Y:S01]  /*2e80*/  QGMMA.64x128x32.F32.E4M3.E4M3 R24, gdesc[UR8], R24, UP0, gsb0 ;  /* 0x01e00000081879f3 */ /* 0x000fe2000b800818 */
[----:B------:R-:W-:-:S04]  /*2e90*/  UISETP.NE.AND UP0, UPT, UR6, UR24, UPT ;  /* 0x000000180600728c */ /* 0x000fc8000bf05270 */
[----:B------:R-:W-:-:S06]  /*2ea0*/  USEL UR7, URZ, 0x1, UP0 ;  /* 0x000000013f077887 */ /* 0x000fcc0008000000 */
[----:B------:R-:W-:Y:S01]  /*2eb0*/  ISETP.NE.AND P0, PT, RZ, UR7, PT ;  /* 0x00000007ff007c0c */ /* 0x000fe2000bf05270 */
[----:B------:R-:W-:-:S12]  /*2ec0*/  WARPGROUP.DEPBAR.LE gsb0, 0x1 ;  /* 0x00008000000079c5 */ /* 0x000fd80000010100 */
[----:B------:R-:W-:Y:S05]  /*2ed0*/  @!P0 BRA `(.L_x_24) ;  /* 0x0000000c00808947 */ /* 0x000fea0003800000 */
[----:B------:R-:W-:Y:S02]  /*2ee0*/  WARPGROUP.DEPBAR.LE gsb0, 0x0 ;  /* 0x00008000000079c5 */ /* 0x000fe40000010000 */
[----:B------:R-:W-:-:S01]  /*2ef0*/  FADD R226, R88, R226 ;  /* 0x000000e258e27221 */ /* 0x000fc20000000000 */
[----:B------:R-:W-:Y:S01]  /*2f00*/  FADD R225, R89, R225 ;  /* 0x000000e159e17221 */ /* 0x000fe20000000000 */
[----:B------:R1:W-:Y:S01]  /*2f10*/  STL [R1+0x88], R227 ;  /* 0x000088e301007387 */ /* 0x0003e20000100800 */
[----:B------:R-:W-:-:S01]  /*2f20*/  FADD R224, R90, R224 ;  /* 0x000000e05ae07221 */ /* 0x000fc20000000000 */
[----:B------:R-:W-:Y:S01]  /*2f30*/  FADD R223, R91, R223 ;  /* 0x000000df5bdf7221 */ /* 0x000fe20000000000 */
[----:B------:R-:W-:-:S01]  /*2f40*/  FADD R222, R92, R222 ;  /* 0x000000de5cde7221 */ /* 0x000fc20000000000 */
[----:B------:R-:W-:Y:S01]  /*2f50*/  FADD R221, R93, R221 ;  /* 0x000000dd5ddd7221 */ /* 0x000fe20000000000 */
[----:B-1----:R-:W4:Y:S04]  /*2f60*/  LDL.LU R227, [R1+0x30] ;  /* 0x0000300001e37983 */ /* 0x002f280000300800 */
[----:B------:R1:W-:Y:S01]  /*2f70*/  STL [R1+0x8c], R226 ;  /* 0x00008ce201007387 */ /* 0x0003e20000100800 */
[----:B------:R-:W-:-:S01]  /*2f80*/  FADD R220, R94, R220 ;  /* 0x000000dc5edc7221 */ /* 0x000fc20000000000 */
[----:B------:R-:W-:-:S02]  /*2f90*/  FADD R219, R95, R219 ;  /* 0x000000db5fdb7221 */ /* 0x000fc40000000000 */
[----:B-1----:R-:W2:Y:S04]  /*2fa0*/  LDL.LU R226, [R1+0x2c] ;  /* 0x00002c0001e27983 */ /* 0x002ea80000300800 */
[----:B------:R1:W-:Y:S01]  /*2fb0*/  STL [R1+0x90], R225 ;  /* 0x000090e101007387 */ /* 0x0003e20000100800 */
[----:B------:R-:W-:-:S03]  /*2fc0*/  FADD R218, R96, R218 ;  /* 0x000000da60da7221 */ /* 0x000fc60000000000 */
[----:B-1----:R-:W3:Y:S04]  /*2fd0*/  LDL.LU R225, [R1+0x28] ;  /* 0x0000280001e17983 */ /* 0x002ee80000300800 */
        /* <DEDUP_REMOVED lines=9> */
[----:B------:R1:W-:Y:S04]  /*3070*/  STL [R1+0xa0], R221 ;  /* 0x0000a0dd01007387 */ /* 0x0003e80000100800 */
        /* <DEDUP_REMOVED lines=12> */
[----:B-1----:R-:W3:Y:S01]  /*3140*/  LDL.LU R215, [R1] ;  /* 0x0000000001d77983 */ /* 0x002ee20000300800 */
[----:B------:R-:W-:-:S01]  /*3150*/  FADD R214, R100, R214 ;  /* 0x000000d664d67221 */ /* 0x000fc20000000000 */
[----:B------:R-:W-:Y:S01]  /*3160*/  FADD R213, R101, R213 ;  /* 0x000000d565d57221 */ /* 0x000fe20000000000 */
[----:B------:R-:W-:-:S01]  /*3170*/  FADD R212, R102, R212 ;  /* 0x000000d466d47221 */ /* 0x000fc20000000000 */
[----:B------:R-:W-:Y:S01]  /*3180*/  FADD R211, R103, R211 ;  /* 0x000000d367d37221 */ /* 0x000fe20000000000 */
[----:B------:R-:W-:-:S01]  /*3190*/  FADD R210, R104, R210 ;  /* 0x000000d268d27221 */ /* 0x000fc20000000000 */
[----:B------:R-:W-:Y:S01]  /*31a0*/  STL [R1+0xbc], R214 ;  /* 0x0000bcd601007387 */ /* 0x000fe20000100800 */
        /* <DEDUP_REMOVED lines=11> */
[----:B------:R1:W-:Y:S01]  /*3260*/  STL [R1+0xc8], R211 ;  /* 0x0000c8d301007387 */ /* 0x0003e20000100800 */
[----:B------:R-:W-:-:S01]  /*3270*/  FADD R200, R114, R200 ;  /* 0x000000c872c87221 */ /* 0x000fc20000000000 */
[----:B------:R-:W-:Y:S01]  /*3280*/  FADD R199, R115, R199 ;  /* 0x000000c773c77221 */ /* 0x000fe20000000000 */
        /* <DEDUP_REMOVED lines=69> */
[----:B-----5:R-:W-:Y:S01]  /*36e0*/  FADD R0, R57, R0 ;  /* 0x0000000039007221 */ /* 0x020fe20000000000 */
[----:B----4-:R-:W-:-:S01]  /*36f0*/  FADD R227, R70, R227 ;  /* 0x000000e346e37221 */ /* 0x010fc20000000000 */
[----:B--2---:R-:W-:Y:S01]  /*3700*/  FADD R226, R69, R226 ;  /* 0x000000e245e27221 */ /* 0x004fe20000000000 */
[----:B---3--:R-:W-:-:S01]  /*3710*/  FADD R225, R68, R225 ;  /* 0x000000e144e17221 */ /* 0x008fc20000000000 */
        /* <DEDUP_REMOVED lines=9> */
[----:B------:R-:W-:-:S05]  /*37b0*/  FADD R215, R58, R215 ;  /* 0x000000d73ad77221 */ /* 0x000fca0000000000 */
[----:B------:R2:W-:Y:S04]  /*37c0*/  STL [R1], R215 ;  /* 0x000000d701007387 */ /* 0x0005e80000100800 */
[----:B------:R3:W-:Y:S04]  /*37d0*/  STL [R1+0x4], R216 ;  /* 0x000004d801007387 */ /* 0x0007e80000100800 */
        /* <DEDUP_REMOVED lines=8> */
[----:B-1----:R-:W4:Y:S04]  /*3860*/  LDL.LU R211, [R1+0x34] ;  /* 0x0000340001d37983 */ /* 0x002f280000300800 */
[----:B------:R1:W-:Y:S04]  /*3870*/  STL [R1+0x28], R225 ;  /* 0x000028e101007387 */ /* 0x0003e80000100800 */
[----:B------:R-:W4:Y:S04]  /*3880*/  LDL.LU R212, [R1+0x38] ;  /* 0x0000380001d47983 */ /* 0x000f280000300800 */
[----:B------:R1:W-:Y:S04]  /*3890*/  STL [R1+0x2c], R226 ;  /* 0x00002ce201007387 */ /* 0x0003e80000100800 */
[----:B------:R-:W4:Y:S04]  /*38a0*/  LDL.LU R213, [R1+0x3c] ;  /* 0x00003c0001d57983 */ /* 0x000f280000300800 */
[----:B------:R1:W-:Y:S04]  /*38b0*/  STL [R1+0x30], R227 ;  /* 0x000030e301007387 */ /* 0x0003e80000100800 */
[----:B------:R-:W4:Y:S04]  /*38c0*/  LDL.LU R214, [R1+0x40] ;  /* 0x0000400001d67983 */ /* 0x000f280000300800 */
[----:B--2---:R-:W2:Y:S04]  /*38d0*/  LDL.LU R215, [R1+0x44] ;  /* 0x0000440001d77983 */ /* 0x004ea80000300800 */
[----:B---3--:R-:W3:Y:S04]  /*38e0*/  LDL.LU R216, [R1+0x48] ;  /* 0x0000480001d87983 */ /* 0x008ee80000300800 */
[----:B----4-:R-:W4:Y:S04]  /*38f0*/  LDL.LU R217, [R1+0x4c] ;  /* 0x00004c0001d97983 */ /* 0x010f280000300800 */
[----:B0-----:R-:W4:Y:S04]  /*3900*/  LDL.LU R218, [R1+0x50] ;  /* 0x0000500001da7983 */ /* 0x001f280000300800 */
[----:B------:R-:W4:Y:S04]  /*3910*/  LDL.LU R219, [R1+0x54] ;  /* 0x0000540001db7983 */ /* 0x000f280000300800 */
[----:B------:R-:W4:Y:S04]  /*3920*/  LDL.LU R220, [R1+0x58] ;  /* 0x0000580001dc7983 */ /* 0x000f280000300800 */
[----:B------:R-:W4:Y:S04]  /*3930*/  LDL.LU R221, [R1+0x5c] ;  /* 0x00005c0001dd7983 */ /* 0x000f280000300800 */
[----:B------:R-:W4:Y:S04]  /*3940*/  LDL.LU R222, [R1+0x60] ;  /* 0x0000600001de7983 */ /* 0x000f280000300800 */
[----:B------:R-:W4:Y:S04]  /*3950*/  LDL.LU R223, [R1+0x64] ;  /* 0x0000640001df7983 */ /* 0x000f280000300800 */
[----:B------:R-:W4:Y:S04]  /*3960*/  LDL.LU R224, [R1+0x68] ;  /* 0x0000680001e07983 */ /* 0x000f280000300800 */
[----:B-1----:R-:W4:Y:S04]  /*3970*/  LDL.LU R225, [R1+0x6c] ;  /* 0x00006c0001e17983 */ /* 0x002f280000300800 */
[----:B------:R-:W4:Y:S04]  /*3980*/  LDL.LU R226, [R1+0x70] ;  /* 0x0000700001e27983 */ /* 0x000f280000300800 */
[----:B------:R-:W4:Y:S01]  /*3990*/  LDL.LU R227, [R1+0x74] ;  /* 0x0000740001e37983 */ /* 0x000f220000300800 */
[----:B------:R-:W-:-:S05]  /*39a0*/  FADD R211, R71, R211 ;  /* 0x000000d347d37221 */ /* 0x000fca0000000000 */
[----:B------:R0:W-:Y:S01]  /*39b0*/  STL [R1+0x34], R211 ;  /* 0x000034d301007387 */ /* 0x0001e20000100800 */
[----:B------:R-:W-:-:S03]  /*39c0*/  FADD R212, R72, R212 ;  /* 0x000000d448d47221 */ /* 0x000fc60000000000 */
[----:B0-----:R1:W5:Y:S01]  /*39d0*/  LDL.LU R211, [R1+0xc8] ;  /* 0x0000c80001d37983 */ /* 0x0013620000300800 */
[----:B------:R-:W-:-:S03]  /*39e0*/  FADD R213, R73, R213 ;  /* 0x000000d549d57221 */ /* 0x000fc60000000000 */
[----:B------:R0:W-:Y:S01]  /*39f0*/  STL [R1+0x38], R212 ;  /* 0x000038d401007387 */ /* 0x0001e20000100800 */
[----:B------:R-:W-:-:S01]  /*3a00*/  FADD R214, R74, R214 ;  /* 0x000000d64ad67221 */ /* 0x000fc20000000000 */
[----:B--2---:R-:W-:Y:S02]  /*3a10*/  FADD R215, R75, R215 ;  /* 0x000000d74bd77221 */ /* 0x004fe40000000000 */
[----:B0-----:R1:W5:Y:S01]  /*3a20*/  LDL.LU R212, [R1+0xc4] ;  /* 0x0000c40001d47983 */ /* 0x0013620000300800 */
[----:B---3--:R-:W-:-:S03]  /*3a30*/  FADD R216, R76, R216 ;  /* 0x000000d84cd87221 */ /* 0x008fc60000000000 */
[----:B------:R0:W-:Y:S01]  /*3a40*/  STL [R1+0x3c], R213 ;  /* 0x00003cd501007387 */ /* 0x0001e20000100800 */
[----:B----4-:R-:W-:-:S03]  /*3a50*/  FADD R217, R77, R217 ;  /* 0x000000d94dd97221 */ /* 0x010fc60000000000 */
[----:B0-----:R1:W5:Y:S01]  /*3a60*/  LDL.LU R213, [R1+0xc0] ;  /* 0x0000c00001d57983 */ /* 0x0013620000300800 */
[----:B------:R-:W-:-:S03]  /*3a70*/  FADD R218, R78, R218 ;  /* 0x000000da4eda7221 */ /* 0x000fc60000000000 */
[----:B------:R0:W-:Y:S01]  /*3a80*/  STL [R1+0x40], R214 ;  /* 0x000040d601007387 */ /* 0x0001e20000100800 */
[----:B------:R-:W-:-:S01]  /*3a90*/  FADD R219, R79, R219 ;  /* 0x000000db4fdb7221 */ /* 0x000fc20000000000 */
[----:B------:R-:W-:Y:S02]  /*3aa0*/  FADD R220, R80, R220 ;  /* 0x000000dc50dc7221 */ /* 0x000fe40000000000 */
[----:B0-----:R1:W5:Y:S04]  /*3ab0*/  LDL.LU R214, [R1+0xbc] ;  /* 0x0000bc0001d67983 */ /* 0x0013680000300800 */
[----:B------:R0:W-:Y:S01]  /*3ac0*/  STL [R1+0x44], R215 ;  /* 0x000044d701007387 */ /* 0x0001e20000100800 */
[----:B------:R-:W-:-:S01]  /*3ad0*/  FADD R221, R81, R221 ;  /* 0x000000dd51dd7221 */ /* 0x000fc20000000000 */
[----:B------:R-:W-:-:S02]  /*3ae0*/  FADD R222, R82, R222 ;  /* 0x000000de52de7221 */ /* 0x000fc40000000000 */
[----:B0-----:R1:W5:Y:S04]  /*3af0*/  LDL.LU R215, [R1+0xb8] ;  /* 0x0000b80001d77983 */ /* 0x0013680000300800 */
[----:B------:R0:W-:Y:S01]  /*3b00*/  STL [R1+0x48], R216 ;  /* 0x000048d801007387 */ /* 0x0001e20000100800 */
[----:B------:R-:W-:-:S03]  /*3b10*/  FADD R223, R83, R223 ;  /* 0x000000df53df7221 */ /* 0x000fc60000000000 */
        /* <DEDUP_REMOVED lines=13> */
[----:B------:R0:W-:Y:S04]  /*3bf0*/  STL [R1+0x5c], R221 ;  /* 0x00005cdd01007387 */ /* 0x0001e80000100800 */
        /* <DEDUP_REMOVED lines=12> */
[----:B0-----:R1:W5:Y:S01]  /*3cc0*/  LDL.LU R227, [R1+0x88] ;  /* 0x0000880001e37983 */ /* 0x0013620000300800 */
[----:B------:R-:W-:-:S05]  /*3cd0*/  UMOV UR6, URZ ;  /* 0x0000003f00067c82 */ /* 0x000fca0008000000 */
.L_x_24:
[----:B------:R-:W-:Y:S05]  /*3ce0*/  @!P1 BRA `(.L_x_25) ;  /* 0x0000000000049947 */ /* 0x000fea0003800000 */
[----:B------:R-:W-:Y:S01]  /*3cf0*/  BPT.TRAP 0x1 ;  /* 0x000000040000795c */ /* 0x000fe20000300000 */
.L_x_25:
[----:B------:R-:W-:Y:S02]  /*3d00*/  UISETP.GT.U32.AND UP0, UPT, UR13, 0x1, UPT ;  /* 0x000000010d00788c */ /* 0x000fe4000bf04070 */
[----:B------:R-:W-:-:S04]  /*3d10*/  ULEA UR8, UR19, UR14, 0x3 ;  /* 0x0000000e13087291 */ /* 0x000fc8000f8e183f */
[----:B------:R-:W-:Y:S01]  /*3d20*/  UIADD3 UR8, UR8, 0x18, URZ ;  /* 0x0000001808087890 */ /* 0x000fe2000fffe03f */
[----:B------:R-:W-:-:S03]  /*3d30*/  PLOP3.LUT P0, PT, PT, PT, UP0, 0x80, 0x0 ;  /* 0x000000000000781c */ /* 0x000fc60003f0f008 */
[----:B------:R-:W-:-:S09]  /*3d40*/  UPRMT UR8, URZ, 0x654, UR8 ;  /* 0x000006543f087896 */ /* 0x000fd20008000008 */
[----:B------:R-:W-:Y:S01]  /*3d50*/  SYNCS.ARRIVE.TRANS64.RED.A1T0 RZ, [UR8], RZ ;  /* 0x000000ffffff79a7 */ /* 0x000fe20008100408 */
[----:B------:R-:W-:Y:S05]  /*3d60*/  @P0 BRA `(.L_x_26) ;  /* 0x0000000000040947 */ /* 0x000fea0003800000 */
[----:B------:R-:W-:Y:S01]  /*3d70*/  BPT.TRAP 0x1 ;  /* 0x000000040000795c */ /* 0x000fe20000300000 */
.L_x_26:
[----:B------:R-:W-:Y:S01]  /*3d80*/  UIADD3 UR18, UR18, 0x1, URZ ;  /* 0x0000000112127890 */ /* 0x000fe2000fffe03f */
[C---:B------:R-:W-:Y:S01]  /*3d90*/  ISETP.GT.AND P0, PT, R228.reuse, 0x1, PT ;  /* 0x00000001e400780c */ /* 0x040fe20003f04270 */
[----:B------:R-:W-:Y:S01]  /*3da0*/  UIADD3 UR19, UR19, 0x1, URZ ;  /* 0x0000000113137890 */ /* 0x000fe2000fffe03f */
[----:B------:R-:W-:Y:S01]  /*3db0*/  VIADD R228, R228, 0xffffffff ;  /* 0xffffffffe4e47836 */ /* 0x000fe20000000000 */
[----:B------:R-:W-:Y:S02]  /*3dc0*/  UISETP.NE.AND UP0, UPT, UR18, 0x3, UPT ;  /* 0x000000031200788c */ /* 0x000fe4000bf05270 */
[----:B------:R-:W-:Y:S02]  /*3dd0*/  UISETP.NE.AND UP1, UPT, UR19, 0x3, UPT ;  /* 0x000000031300788c */ /* 0x000fe4000bf25270 */
[----:B------:R-:W-:Y:S02]  /*3de0*/  USEL UR8, URZ, 0x1, UP0 ;  /* 0x000000013f087887 */ /* 0x000fe40008000000 */
[----:B------:R-:W-:-:S02]  /*3df0*/  USEL UR18, UR18, URZ, UP0 ;  /* 0x0000003f12127287 */ /* 0x000fc40008000000 */
[----:B------:R-:W-:Y:S02]  /*3e00*/  USEL UR19, UR19, URZ, UP1 ;  /* 0x0000003f13137287 */ /* 0x000fe40008800000 */
[----:B-----5:R-:W-:Y:S01]  /*3e10*/  LOP3.LUT R227, R227, UR8, RZ, 0x3c, !PT ;  /* 0x00000008e3e37c12 */ /* 0x020fe2000f8e3cff */
[----:B------:R-:W-:Y:S01]  /*3e20*/  UMOV UR8, 0x1 ;  /* 0x0000000100087882 */ /* 0x000fe20000000000 */
[----:B------:R-:W-:Y:S08]  /*3e30*/  @P0 BRA `(.L_x_27) ;  /* 0xffffffec00900947 */ /* 0x000ff0000383ffff */
.L_x_19:
[----:B------:R-:W-:-:S04]  /*3e40*/  UISETP.NE.AND UP0, UPT, UR6, URZ, UPT ;  /* 0x0000003f0600728c */ /* 0x000fc8000bf05270 */
[----:B------:R-:W-:-:S06]  /*3e50*/  USEL UR6, URZ, 0x1, !UP0 ;  /* 0x000000013f067887 */ /* 0x000fcc000c000000 */
[----:B------:R-:W-:-:S13]  /*3e60*/  ISETP.NE.AND P0, PT, RZ, UR6, PT ;  /* 0x00000006ff007c0c */ /* 0x000fda000bf05270 */
[----:B------:R-:W-:Y:S05]  /*3e70*/  @!P0 BRA `(.L_x_28) ;  /* 0x0000000c00dc8947 */ /* 0x000fea0003800000 */
[----:B------:R-:W4:Y:S04]  /*3e80*/  LDL.LU R227, [R1+0x74] ;  /* 0x0000740001e37983 */ /* 0x000f280000300800 */
[----:B----4-:R4:W-:Y:S04]  /*3e90*/  STL [R1+0x88], R227 ;  /* 0x000088e301007387 */ /* 0x0109e80000100800 */
[----:B----4-:R-:W4:Y:S04]  /*3ea0*/  LDL.LU R227, [R1+0x70] ;  /* 0x0000700001e37983 */ /* 0x010f280000300800 */
        /* <DEDUP_REMOVED lines=55> */
[----:B----4-:R-:W4:Y:S01]  /*4220*/  LDL.LU R227, [R1] ;  /* 0x0000000001e37983 */ /* 0x010f220000300800 */
[----:B------:R-:W-:-:S02]  /*4230*/  WARPGROUP.DEPBAR.LE gsb0, 0x0 ;  /* 0x00008000000079c5 */ /* 0x000fc40000010000 */
[----:B------:R-:W-:Y:S01]  /*4240*/  FADD R226, R88, R226 ;  /* 0x000000e258e27221 */ /* 0x000fe20000000000 */
        /* <DEDUP_REMOVED lines=97> */
[----:B----4-:R-:W-:-:S05]  /*4860*/  FADD R227, R58, R227 ;  /* 0x000000e33ae37221 */ /* 0x010fca0000000000 */
[----:B------:R4:W-:Y:S04]  /*4870*/  STL [R1], R227 ;  /* 0x000000e301007387 */ /* 0x0009e80000100800 */
[----:B----4-:R-:W4:Y:S02]  /*4880*/  LDL.LU R227, [R1+0xf8] ;  /* 0x0000f80001e37983 */ /* 0x010f240000300800 */
[----:B----4-:R-:W-:-:S05]  /*4890*/  FADD R227, R59, R227 ;  /* 0x000000e33be37221 */ /* 0x010fca0000000000 */
[----:B------:R4:W-:Y:S04]  /*48a0*/  STL [R1+0x4], R227 ;  /* 0x000004e301007387 */ /* 0x0009e80000100800 */
        /* <DEDUP_REMOVED lines=83> */
[----:B------:R4:W-:Y:S02]  /*4de0*/  STL [R1+0x74], R227 ;  /* 0x000074e301007387 */ /* 0x0009e40000100800 */
.L_x_28:
[----:B------:R-:W-:Y:S02]  /*4df0*/  WARPGROUP.DEPBAR.LE gsb0, 0x0 ;  /* 0x00008000000079c5 */ /* 0x000fe40000010000 */
[----:B------:R-:W5:Y:S02]  /*4e00*/  LDC R24, c[0x0][0x28c] ;  /* 0x0000a300ff187b82 */ /* 0x000f640000000800 */
[----:B-----5:R-:W-:-:S13]  /*4e10*/  ISETP.GE.AND P0, PT, R24, 0x1, PT ;  /* 0x000000011800780c */ /* 0x020fda0003f06270 */
[----:B------:R-:W-:Y:S05]  /*4e20*/  @!P0 BRA `(.L_x_29) ;  /* 0x0000000000488947 */ /* 0x000fea0003800000 */
[----:B------:R-:W-:-:S06]  /*4e30*/  UISETP.NE.AND UP0, UPT, UR23, 0x3, UPT ;  /* 0x000000031700788c */ /* 0x000fcc000bf05270 */
[----:B------:R-:W-:-:S13]  /*4e40*/  PLOP3.LUT P0, PT, PT, PT, UP0, 0x80, 0x0 ;  /* 0x000000000000781c */ /* 0x000fda0003f0f008 */
[----:B------:R-:W-:Y:S05]  /*4e50*/  @!P0 BRA `(.L_x_30) ;  /* 0x0000000000048947 */ /* 0x000fea0003800000 */
[----:B------:R-:W-:Y:S01]  /*4e60*/  BPT.TRAP 0x1 ;  /* 0x000000040000795c */ /* 0x000fe20000300000 */
.L_x_30:
[----:B------:R-:W-:-:S04]  /*4e70*/  UISETP.LT.AND UP0, UPT, UR12, 0x1, UPT ;  /* 0x000000010c00788c */ /* 0x000fc8000bf01270 */
[----:B------:R-:W-:Y:S02]  /*4e80*/  USEL UR8, UR12, 0x1, UP0 ;  /* 0x000000010c087887 */ /* 0x000fe40008000000 */
[----:B------:R-:W-:Y:S02]  /*4e90*/  UISETP.GT.U32.AND UP0, UPT, UR13, 0x1, UPT ;  /* 0x000000010d00788c */ /* 0x000fe4000bf04070 */
[----:B------:R-:W-:-:S04]  /*4ea0*/  UIADD3 UR8, UR5, UR12, -UR8 ;  /* 0x0000000c05087290 */ /* 0x000fc8000fffe808 */
[----:B------:R-:W-:Y:S01]  /*4eb0*/  UIMAD.WIDE.U32 UR6, UR8, -0x55555555, URZ ;  /* 0xaaaaaaab080678a5 */ /* 0x000fe2000f8e003f */
[----:B------:R-:W-:-:S03]  /*4ec0*/  PLOP3.LUT P0, PT, PT, PT, UP0, 0x80, 0x0 ;  /* 0x000000000000781c */ /* 0x000fc60003f0f008 */
[----:B------:R-:W-:-:S04]  /*4ed0*/  USHF.R.U32.HI UR6, URZ, 0x1, UR7 ;  /* 0x000000013f067899 */ /* 0x000fc80008011607 */
[----:B------:R-:W-:-:S04]  /*4ee0*/  UIMAD UR8, UR6, -0x3, UR8 ;  /* 0xfffffffd060878a4 */ /* 0x000fc8000f8e0208 */
[----:B------:R-:W-:-:S04]  /*4ef0*/  ULEA UR8, UR8, UR14, 0x3 ;  /* 0x0000000e08087291 */ /* 0x000fc8000f8e183f */
[----:B------:R-:W-:-:S04]  /*4f00*/  UIADD3 UR8, UR8, 0x18, URZ ;  /* 0x0000001808087890 */ /* 0x000fc8000fffe03f */
[----:B------:R-:W-:-:S09]  /*4f10*/  UPRMT UR8, URZ, 0x654, UR8 ;  /* 0x000006543f087896 */ /* 0x000fd20008000008 */
[----:B------:R-:W-:Y:S01]  /*4f20*/  SYNCS.ARRIVE.TRANS64.RED.A1T0 RZ, [UR8], RZ ;  /* 0x000000ffffff79a7 */ /* 0x000fe20008100408 */
[----:B------:R-:W-:Y:S05]  /*4f30*/  @P0 BRA `(.L_x_29) ;  /* 0x0000000000040947 */ /* 0x000fea0003800000 */
[----:B------:R-:W-:Y:S01]  /*4f40*/  BPT.TRAP 0x1 ;  /* 0x000000040000795c */ /* 0x000fe20000300000 */
.L_x_29:
[----:B------:R0:W-:Y:S01]  /*4f50*/  STL [R1+0x8c], R2 ;  /* 0x00008c0201007387 */ /* 0x0001e20000100800 */
[----:B------:R-:W1:Y:S01]  /*4f60*/  LDC R29, c[0x0][0x288] ;  /* 0x0000a200ff1d7b82 */ /* 0x000e620000000800 */
[----:B------:R-:W-:Y:S02]  /*4f70*/  UIADD3 UR9, UR12, UR5, URZ ;  /* 0x000000050c097290 */ /* 0x000fe4000fffe03f */
[----:B------:R-:W-:Y:S01]  /*4f80*/  USHF.R.S32.HI UR10, URZ, 0x1f, UR22 ;  /* 0x0000001f3f0a7899 */ /* 0x000fe20008011416 */
[----:B------:R-:W-:Y:S01]  /*4f90*/  ULDC.64 UR6, c[0x0][0x5d0] ;  /* 0x0001740000067ab9 */ /* 0x000fe20000000a00 */
[----:B------:R-:W-:Y:S01]  /*4fa0*/  ULDC UR11, c[0x0][0x284] ;  /* 0x0000a100000b7ab9 */ /* 0x000fe20000000800 */
[----:B0-----:R-:W2:Y:S04]  /*4fb0*/  LDL.LU R2, [R1+0x80] ;  /* 0x0000800001027983 */ /* 0x001ea80000300800 */
[----:B------:R0:W-:Y:S04]  /*4fc0*/  STL [R1+0x88], R0 ;  /* 0x0000880001007387 */ /* 0x0001e80000100800 */
[----:B----4-:R-:W4:Y:S01]  /*4fd0*/  LDL.LU R227, [R1+0x84] ;  /* 0x0000840001e37983 */ /* 0x010f220000300800 */
[----:B0-----:R-:W0:Y:S02]  /*4fe0*/  S2R R0, SR_TID.X ;  /* 0x0000000000007919 */ /* 0x001e240000002100 */
[----:B0-----:R-:W-:-:S02]  /*4ff0*/  SHF.R.U32.HI R24, RZ, 0x2, R0 ;  /* 0x00000002ff187819 */ /* 0x001fc40000011600 */
[----:B------:R-:W-:Y:S02]  /*5000*/  LOP3.LUT R26, R0, 0x60, RZ, 0xc0, !PT ;  /* 0x00000060001a7812 */ /* 0x000fe400078ec0ff */
[----:B------:R-:W-:Y:S02]  /*5010*/  SHF.R.U32.HI R27, RZ, 0x7, R0 ;  /* 0x00000007ff1b7819 */ /* 0x000fe40000011600 */
[----:B------:R-:W-:Y:S02]  /*5020*/  LOP3.LUT R25, R24, 0x7, RZ, 0xc0, !PT ;  /* 0x0000000718197812 */ /* 0x000fe400078ec0ff */
[----:B------:R-:W-:Y:S02]  /*5030*/  SHF.R.U32.HI R28, RZ, 0x1, R26 ;  /* 0x00000001ff1c7819 */ /* 0x000fe4000001161a */
[----:B------:R-:W-:Y:S02]  /*5040*/  LOP3.LUT R24, R27, 0x1, RZ, 0xc0, !PT ;  /* 0x000000011b187812 */ /* 0x000fe400078ec0ff */
[----:B------:R-:W-:Y:S01]  /*5050*/  IADD3 R27, RZ, -R28, -R25 ;  /* 0x8000001cff1b7210 */ /* 0x000fe20007ffe819 */
[----:B------:R-:W-:-:S02]  /*5060*/  IMAD.SHL.U32 R32, R0, 0x2, RZ ;  /* 0x0000000200207824 */ /* 0x000fc400078e00ff */
[C---:B------:R-:W-:Y:S02]  /*5070*/  IMAD.SHL.U32 R26, R24.reuse, 0x40, RZ ;  /* 0x00000040181a7824 */ /* 0x040fe400078e00ff */
[----:B------:R-:W-:Y:S01]  /*5080*/  IMAD R42, R24, -0x40, R27 ;  /* 0xffffffc0182a7824 */ /* 0x000fe200078e021b */
[----:B------:R-:W-:Y:S01]  /*5090*/  LOP3.LUT R24, R0, 0x3, RZ, 0xc0, !PT ;  /* 0x0000000300187812 */ /* 0x000fe200078ec0ff */
[----:B--2---:R-:W-:Y:S02]  /*50a0*/  IMAD.SHL.U32 R41, R2, 0x80, RZ ;  /* 0x0000008002297824 */ /* 0x004fe400078e00ff */
[----:B------:R0:W5:Y:S04]  /*50b0*/  LDL.LU R2, [R1+0x8c] ;  /* 0x00008c0001027983 */ /* 0x0001680000300800 */
[----:B------:R0:W5:Y:S01]  /*50c0*/  LDL.LU R0, [R1+0x88] ;  /* 0x0000880001007983 */ /* 0x0001620000300800 */
[----:B------:R-:W-:Y:S01]  /*50d0*/  LOP3.LUT R43, R26, 0x40, R25, 0xe2, !PT ;  /* 0x000000401a2b7812 */ /* 0x000fe200078ee219 */
[----:B----4-:R-:W-:Y:S01]  /*50e0*/  IMAD.SHL.U32 R25, R227, 0x100, RZ ;  /* 0x00000100e3197824 */ /* 0x010fe200078e00ff */
[----:B------:R-:W-:Y:S01]  /*50f0*/  UISETP.GT.U32.AND UP0, UPT, UR9, 0x2, UPT ;  /* 0x000000020900788c */ /* 0x000fe2000bf04070 */
[C---:B-1----:R-:W-:Y:S01]  /*5100*/  ISETP.GE.AND P0, PT, R41.reuse, R29, PT ;  /* 0x0000001d2900720c */ /* 0x042fe20003f06270 */
[----:B------:R-:W-:Y:S01]  /*5110*/  UIMAD UR5, UR10, UR6, URZ ;  /* 0x000000060a0572a4 */ /* 0x000fe2000f8e023f */
[----:B------:R-:W-:Y:S01]  /*5120*/  LOP3.LUT R32, R41, 0x6, R32, 0xf8, !PT ;  /* 0x0000000629207812 */ /* 0x000fe200078ef820 */
[----:B------:R-:W-:Y:S01]  /*5130*/  UISETP.LT.U32.AND UP0, UPT, UR12, 0x3, UP0 ;  /* 0x000000030c00788c */ /* 0x000fe20008701070 */
[----:B------:R-:W-:Y:S01]  /*5140*/  ISETP.GE.OR P0, PT, R25, UR11, P0 ;  /* 0x0000000b19007c0c */ /* 0x000fe20008706670 */
[----:B------:R-:W-:Y:S01]  /*5150*/  UISETP.GE.U32.AND UP1, UPT, UR12, 0x3, UPT ;  /* 0x000000030c00788c */ /* 0x000fe2000bf26070 */
[----:B------:R-:W-:Y:S01]  /*5160*/  IMAD.U32 R27, RZ, RZ, UR6 ;  /* 0x00000006ff1b7e24 */ /* 0x000fe2000f8e00ff */
[----:B------:R-:W-:Y:S01]  /*5170*/  UIMAD UR8, UR22, UR7, UR5 ;  /* 0x00000007160872a4 */ /* 0x000fe2000f8e0205 */
[----:B------:R-:W-:Y:S01]  /*5180*/  SHF.R.S32.HI R33, RZ, 0x1f, R32 ;  /* 0x0000001fff217819 */ /* 0x000fe20000011420 */
[----:B------:R-:W-:-:S02]  /*5190*/  UIMAD.WIDE.U32 UR6, UR9, -0x55555555, URZ ;  /* 0xaaaaaaab090678a5 */ /* 0x000fc4000f8e003f */
[----:B------:R-:W-:Y:S02]  /*51a0*/  USEL UR5, URZ, 0x1, !UP0 ;  /* 0x000000013f057887 */ /* 0x000fe4000c000000 */
[----:B------:R-:W-:Y:S01]  /*51b0*/  USHF.R.U32.HI UR6, URZ, 0x1, UR7 ;  /* 0x000000013f067899 */ /* 0x000fe20008011607 */
[----:B------:R-:W-:Y:S01]  /*51c0*/  IMAD.WIDE.U32 R26, R27, UR22, R32 ;  /* 0x000000161b1a7c25 */ /* 0x000fe2000f8e0020 */
[----:B------:R-:W-:Y:S01]  /*51d0*/  ULOP3.LUT UR4, UR4, UR5, URZ, 0x3c, !UPT ;  /* 0x0000000504047292 */ /* 0x000fe2000f8e3c3f */
[----:B------:R-:W-:Y:S02]  /*51e0*/  IADD3 R42, -R25, UR11, R42 ;  /* 0x0000000b192a7c10 */ /* 0x000fe4000fffe12a */
[----:B------:R-:W-:Y:S01]  /*51f0*/  IMAD.WIDE R38, R227, 0x100, RZ ;  /* 0x00000100e3267825 */ /* 0x000fe200078e02ff */
[----:B------:R-:W-:Y:S02]  /*5200*/  UIMAD UR5, UR6, -0x3, UR9 ;  /* 0xfffffffd060578a4 */ /* 0x000fe4000f8e0209 */
[----:B------:R-:W-:Y:S01]  /*5210*/  @UP1 ULOP3.LUT UR4, UR4, 0x1, UR6, 0x78, !UPT ;  /* 0x0000000104041892 */ /* 0x000fe2000f8e7806 */
[----:B------:R-:W-:-:S02]  /*5220*/  IMAD R24, R24, -0x2, R29 ;  /* 0xfffffffe18187824 */ /* 0x000fc400078e021d */
[----:B------:R-:W-:Y:S01]  /*5230*/  VIADD R27, R27, UR8 ;  /* 0x000000081b1b7c36 */ /* 0x000fe20008000000 */
[----:B------:R-:W-:Y:S01]  /*5240*/  LOP3.LUT R43, R38, R43, R28, 0xfe, !PT ;  /* 0x0000002b262b7212 */ /* 0x000fe200078efe1c */
[----:B------:R-:W-:Y:S02]  /*5250*/  IMAD.IADD R41, R24, 0x1, -R41 ;  /* 0x0000000118297824 */ /* 0x000fe400078e0a29 */
[----:B------:R-:W-:Y:S01]  /*5260*/  IMAD.MOV.U32 R40, RZ, RZ, -0x1 ;  /* 0xffffffffff287424 */ /* 0x000fe200078e00ff */
[----:B0-----:R-:W-:Y:S06]  /*5270*/  @P0 BRA `(.L_x_31) ;  /* 0x0000008c00fc0947 */ /* 0x001fec0003800000 */
[----:B------:R-:W0:Y:S01]  /*5280*/  LDC.64 R28, c[0x0][0x5c8] ;  /* 0x00017200ff1c7b82 */ /* 0x000e220000000a00 */
[----:B------:R-:W-:Y:S01]  /*5290*/  ULDC.64 UR6, c[0x0][0x5c0] ;  /* 0x0001700000067ab9 */ /* 0x000fe20000000a00 */
[----:B------:R-:W-:Y:S01]  /*52a0*/  BSSY B0, `(.L_x_31) ;  /* 0x00008fc000007945 */ /* 0x000fe20003800000 */
[-C--:B0-----:R-:W-:Y:S01]  /*52b0*/  IMAD R24, R39, R28.reuse, RZ ;  /* 0x0000001c27187224 */ /* 0x081fe200078e02ff */
[----:B------:R-:W-:Y:S01]  /*52c0*/  SHF.L.U64.HI R34, R28, 0x3, R29 ;  /* 0x000000031c227819 */ /* 0x000fe2000001021d */
[----:B------:R-:W-:-:S04]  /*52d0*/  IMAD.WIDE.U32 R26, R43, R28, R26 ;  /* 0x0000001c2b1a7225 */ /* 0x000fc800078e001a */
[----:B------:R-:W-:Y:S01]  /*52e0*/  IMAD R25, R43, R29, R24 ;  /* 0x0000001d2b197224 */ /* 0x000fe200078e0218 */
[----:B------:R-:W-:Y:S01]  /*52f0*/  IADD3 R24, P3, R26, UR6, RZ ;  /* 0x000000061a187c10 */ /* 0x000fe2000ff7e0ff */
[C---:B------:R-:W-:Y:S01]  /*5300*/  IMAD.SHL.U32 R35, R28.reuse, 0x8, RZ ;  /* 0x000000081c237824 */ /* 0x040fe200078e00ff */
[----:B------:R-:W-:Y:S01]  /*5310*/  LEA R30, P2, R28, R26, 0x7 ;  /* 0x0000001a1c1e7211 */ /* 0x000fe200078438ff */
[----:B------:R-:W-:-:S03]  /*5320*/  IMAD.IADD R27, R27, 0x1, R25 ;  /* 0x000000011b1b7824 */ /* 0x000fc600078e0219 */
[----:B------:R-:W-:Y:S02]  /*5330*/  IADD3 R26, P1, P0, R26, UR6, R35 ;  /* 0x000000061a1a7c10 */ /* 0x000fe4000f83e023 */
[----:B------:R-:W-:Y:S02]  /*5340*/  IADD3.X R25, R27, UR7, RZ, P3, !PT ;  /* 0x000000071b197c10 */ /* 0x000fe40009ffe4ff */
[----:B------:R-:W-:Y:S02]  /*5350*/  FSETP.NEU.AND P3, PT, RZ, UR21, PT ;  /* 0x00000015ff007c0b */ /* 0x000fe4000bf6d000 */
[----:B------:R-:W-:Y:S02]  /*5360*/  LEA.HI.X R31, R28, R27, R29, 0x7, P2 ;  /* 0x0000001b1c1f7211 */ /* 0x000fe400010f3c1d */
[C---:B------:R-:W-:Y:S02]  /*5370*/  IADD3 R28, P2, R30.reuse, UR6, RZ ;  /* 0x000000061e1c7c10 */ /* 0x040fe4000ff5e0ff */
[----:B------:R-:W-:-:S02]  /*5380*/  IADD3 R30, P5, P6, R30, UR6, R35 ;  /* 0x000000061e1e7c10 */ /* 0x000fc4000febe023 */
[----:B------:R-:W-:Y:S02]  /*5390*/  IADD3.X R29, R31, UR7, RZ, P2, !PT ;  /* 0x000000071f1d7c10 */ /* 0x000fe400097fe4ff */
[--C-:B------:R-:W-:Y:S02]  /*53a0*/  IADD3.X R27, R27, UR7, R34.reuse, P1, P0 ;  /* 0x000000071b1b7c10 */ /* 0x100fe40008fe0422 */
[----:B------:R-:W-:Y:S01]  /*53b0*/  IADD3.X R31, R31, UR7, R34, P5, P6 ;  /* 0x000000071f1f7c10 */ /* 0x000fe2000afec422 */
[----:B------:R-:W-:Y:S06]  /*53c0*/  @!P3 BRA `(.L_x_32) ;  /* 0x0000006c001cb947 */ /* 0x000fec0003800000 */
[----:B------:R-:W-:Y:S01]  /*53d0*/  ULDC.64 UR8, c[0x0][0x5b8] ;  /* 0x00016e0000087ab9 */ /* 0x000fe20000000a00 */
[----:B------:R-:W-:Y:S01]  /*53e0*/  ISETP.GE.AND P0, PT, R42, 0x1, PT ;  /* 0x000000012a00780c */ /* 0x000fe20003f06270 */
[----:B------:R-:W-:Y:S02]  /*53f0*/  UIMAD UR6, UR10, UR8, URZ ;  /* 0x000000080a0672a4 */ /* 0x000fe4000f8e023f */
[----:B------:R-:W-:Y:S01]  /*5400*/  IMAD.U32 R35, RZ, RZ, UR8 ;  /* 0x00000008ff237e24 */ /* 0x000fe2000f8e00ff */
[----:B------:R-:W-:Y:S01]  /*5410*/  BSSY B1, `(.L_x_33) ;  /* 0x0000010000017945 */ /* 0x000fe20003800000 */
[----:B------:R-:W-:Y:S01]  /*5420*/  ISETP.LT.OR P3, PT, R41, 0x1, !P0 ;  /* 0x000000012900780c */ /* 0x000fe20004761670 */
[----:B------:R-:W-:Y:S02]  /*5430*/  UIMAD UR6, UR22, UR9, UR6 ;  /* 0x00000009160672a4 */ /* 0x000fe4000f8e0206 */
[----:B------:R-:W-:Y:S01]  /*5440*/  IMAD.WIDE.U32 R32, R35, UR22, R32 ;  /* 0x0000001623207c25 */ /* 0x000fe2000f8e0020 */
[----:B------:R-:W-:-:S03]  /*5450*/  ULDC.64 UR8, c[0x0][0x5a8] ;  /* 0x00016a0000087ab9 */ /* 0x000fc60000000a00 */
[----:B------:R-:W-:Y:S02]  /*5460*/  IMAD.MOV.U32 R36, RZ, RZ, R32 ;  /* 0x000000ffff247224 */ /* 0x000fe400078e0020 */
[----:B------:R-:W-:Y:S01]  /*5470*/  VIADD R37, R33, UR6 ;  /* 0x0000000621257c36 */ /* 0x000fe20008000000 */
[----:B------:R-:W-:Y:S02]  /*5480*/  ULDC.64 UR6, c[0x0][0x5b0] ;  /* 0x00016c0000067ab9 */ /* 0x000fe40000000a00 */
[----:B------:R-:W-:Y:S02]  /*5490*/  IMAD R34, R39, UR6, RZ ;  /* 0x0000000627227c24 */ /* 0x000fe4000f8e02ff */
[----:B------:R-:W-:-:S04]  /*54a0*/  IMAD.WIDE.U32 R32, R43, UR6, R36 ;  /* 0x000000062b207c25 */ /* 0x000fc8000f8e0024 */
[--C-:B------:R-:W-:Y:S01]  /*54b0*/  IMAD R35, R43, UR7, R34.reuse ;  /* 0x000000072b237c24 */ /* 0x100fe2000f8e0222 */
[----:B------:R-:W-:Y:S02]  /*54c0*/  IADD3 R32, P1, R32, UR8, RZ ;  /* 0x0000000820207c10 */ /* 0x000fe4000ff3e0ff */
[----:B------:R-:W-:Y:S02]  /*54d0*/  PRMT R34, RZ, 0x7610, R34 ;  /* 0x00007610ff227816 */ /* 0x000fe40000000022 */
[----:B------:R-:W-:Y:S01]  /*54e0*/  IADD3.X R33, R33, UR9, R35, P1, !PT ;  /* 0x0000000921217c10 */ /* 0x000fe20008ffe423 */
[----:B------:R-:W-:Y:S08]  /*54f0*/  @P3 BRA `(.L_x_34) ;  /* 0x0000000000043947 */ /* 0x000ff00003800000 */
[----:B------:R0:W5:Y:S02]  /*5500*/  LDG.E.U8 R34, desc[UR16][R32.64] ;  /* 0x0000001020227981 */ /* 0x000164000c1e1100 */
.L_x_34:
[----:B------:R-:W-:Y:S05]  /*5510*/  BSYNC B1 ;  /* 0x0000000000017941 */ /* 0x000fea0003800000 */
.L_x_33:
[----:B-----5:R-:W-:Y:S01]  /*5520*/  LOP3.LUT R34, R34, 0xff, RZ, 0xc0, !PT ;  /* 0x000000ff22227812 */ /* 0x020fe200078ec0ff */
[----:B------:R-:W-:Y:S01]  /*5530*/  BSSY B1, `(.L_x_35) ;  /* 0x000000b000017945 */ /* 0x000fe20003800000 */
[----:B------:R-:W-:Y:S02]  /*5540*/  ISETP.LT.OR P2, PT, R41, 0x2, !P0 ;  /* 0x000000022900780c */ /* 0x000fe40004741670 */
[----:B------:R-:W-:-:S05]  /*5550*/  F2FP.F16.E4M3.UNPACK_B R34, R34 ;  /* 0x00000022ff22723e */ /* 0x000fca00020006ff */
[----:B------:R-:W-:-:S05]  /*5560*/  HADD2.F32 R34, -RZ, R34.H0_H0 ;  /* 0x20000022ff227230 */ /* 0x000fca0000004100 */
[----:B------:R-:W-:Y:S01]  /*5570*/  FMUL R35, R34, UR21 ;  /* 0x0000001522237c20 */ /* 0x000fe20008400000 */
[----:B------:R-:W-:-:S03]  /*5580*/  PRMT R34, RZ, 0x7610, R34 ;  /* 0x00007610ff227816 */ /* 0x000fc60000000022 */
[----:B------:R-:W-:-:S05]  /*5590*/  FFMA R35, R226, UR20, R35 ;  /* 0x00000014e2237c23 */ /* 0x000fca0008000023 */
[----:B------:R-:W-:-:S05]  /*55a0*/  F2FP.SATFINITE.E4M3.F32.PACK_AB_MERGE_C R35, RZ, R35, RZ ;  /* 0x00000023ff23723e */ /* 0x000fca00048070ff */
[----:B------:R1:W-:Y:S01]  /*55b0*/  @!P3 STG.E.U8 desc[UR16][R24.64], R35 ;  /* 0x000000231800b986 */ /* 0x0003e2000c101110 */
[----:B------:R-:W-:Y:S05]  /*55c0*/  @P2 BRA `(.L_x_36) ;  /* 0x0000000000042947 */ /* 0x000fea0003800000 */
[----:B------:R2:W5:Y:S02]  /*55d0*/  LDG.E.U8 R34, desc[UR16][R32.64+0x1] ;  /* 0x0000011020227981 */ /* 0x000564000c1e1100 */
.L_x_36:
[----:B------:R-:W-:Y:S05]  /*55e0*/  BSYNC B1 ;  /* 0x0000000000017941 */ /* 0x000fea0003800000 */
.L_x_35:
[----:B-----5:R-:W-:Y:S01]  /*55f0*/  LOP3.LUT R34, R34, 0xff, RZ, 0xc0, !PT ;  /* 0x000000ff22227812 */ /* 0x020fe200078ec0ff */
[----:B------:R-:W-:Y:S01]  /*5600*/  BSSY B1, `(.L_x_37) ;  /* 0x0000013000017945 */ /* 0x000fe20003800000 */
[----:B------:R-:W-:Y:S02]  /*5610*/  IADD3 R45, P1, R43, 0x8, RZ ;  /* 0x000000082b2d7810 */ /* 0x000fe40007f3e0ff */
[----:B------:R-:W-:-:S03]  /*5620*/  F2FP.F16.E4M3.UNPACK_B R34, R34 ;  /* 0x00000022ff22723e */ /* 0x000fc600020006ff */
[----:B-1----:R-:W-:Y:S01]  /*5630*/  IMAD.X R35, RZ, RZ, R39, P1 ;  /* 0x000000ffff237224 */ /* 0x002fe200008e0627 */
[----:B------:R-:W-:Y:S01]  /*5640*/  ISETP.GE.AND P1, PT, R42, 0x9, PT ;  /* 0x000000092a00780c */ /* 0x000fe20003f26270 */
[----:B------:R-:W-:Y:S02]  /*5650*/  HADD2.F32 R34, -RZ, R34.H0_H0 ;  /* 0x20000022ff227230 */ /* 0x000fe40000004100 */
[----:B------:R-:W-:Y:S01]  /*5660*/  IMAD R46, R35, UR6, RZ ;  /* 0x00000006232e7c24 */ /* 0x000fe2000f8e02ff */
[----:B------:R-:W-:Y:S02]  /*5670*/  ISETP.LT.OR P5, PT, R41, 0x1, !P1 ;  /* 0x000000012900780c */ /* 0x000fe40004fa1670 */
[----:B------:R-:W-:Y:S01]  /*5680*/  FMUL R44, R34, UR21 ;  /* 0x00000015222c7c20 */ /* 0x000fe20008400000 */
[----:B------:R-:W-:-:S04]  /*5690*/  IMAD.WIDE.U32 R34, R45, UR6, R36 ;  /* 0x000000062d227c25 */ /* 0x000fc8000f8e0024 */
[----:B------:R-:W-:Y:S01]  /*56a0*/  FFMA R44, R225, UR20, R44 ;  /* 0x00000014e12c7c23 */ /* 0x000fe2000800002c */
[----:B------:R-:W-:Y:S01]  /*56b0*/  IMAD R45, R45, UR7, R46 ;  /* 0x000000072d2d7c24 */ /* 0x000fe2000f8e022e */
[----:B------:R-:W-:-:S03]  /*56c0*/  IADD3 R34, P3, R34, UR8, RZ ;  /* 0x0000000822227c10 */ /* 0x000fc6000ff7e0ff */
[----:B------:R-:W-:Y:S02]  /*56d0*/  F2FP.SATFINITE.E4M3.F32.PACK_AB_MERGE_C R47, RZ, R44, RZ ;  /* 0x0000002cff2f723e */ /* 0x000fe400048070ff */
[----:B------:R-:W-:Y:S02]  /*56e0*/  IADD3.X R35, R35, UR9, R45, P3, !PT ;  /* 0x0000000923237c10 */ /* 0x000fe40009ffe42d */
[----:B------:R-:W-:Y:S01]  /*56f0*/  PRMT R44, RZ, 0x7610, R44 ;  /* 0x00007610ff2c7816 */ /* 0x000fe2000000002c */
[----:B------:R1:W-:Y:S01]  /*5700*/  @!P2 STG.E.U8 desc[UR16][R24.64+0x1], R47 ;  /* 0x0000012f1800a986 */ /* 0x0003e2000c101110 */
[----:B------:R-:W-:Y:S05]  /*5710*/  @P5 BRA `(.L_x_38) ;  /* 0x0000000000045947 */ /* 0x000fea0003800000 */
[----:B------:R4:W5:Y:S02]  /*5720*/  LDG.E.U8 R44, desc[UR16][R34.64] ;  /* 0x00000010222c7981 */ /* 0x000964000c1e1100 */
.L_x_38:
[----:B------:R-:W-:Y:S05]  /*5730*/  BSYNC B1 ;  /* 0x0000000000017941 */ /* 0x000fea0003800000 */
.L_x_37:
        /* <DEDUP_REMOVED lines=12> */
.L_x_40:
[----:B------:R-:W-:Y:S05]  /*5800*/  BSYNC B1 ;  /* 0x0000000000017941 */ /* 0x000fea0003800000 */
.L_x_39:
[----:B-----5:R-:W-:Y:S01]  /*5810*/  LOP3.LUT R44, R44, 0xff, RZ, 0xc0, !PT ;  /* 0x000000ff2c2c7812 */ /* 0x020fe200078ec0ff */
[----:B------:R-:W-:Y:S01]  /*5820*/  BSSY B1, `(.L_x_41) ;  /* 0x000000b000017945 */ /* 0x000fe20003800000 */
[----:B------:R-:W-:Y:S02]  /*5830*/  ISETP.LT.OR P3, PT, R41, 0x9, !P0 ;  /* 0x000000092900780c */ /* 0x000fe40004761670 */
[----:B------:R-:W-:-:S05]  /*5840*/  F2FP.F16.E4M3.UNPACK_B R44, R44 ;  /* 0x0000002cff2c723e */ /* 0x000fca00020006ff */
[----:B------:R-:W-:-:S05]  /*5850*/  HADD2.F32 R44, -RZ, R44.H0_H0 ;  /* 0x2000002cff2c7230 */ /* 0x000fca0000004100 */
[----:B------:R-:W-:-:S04]  /*5860*/  FMUL R44, R44, UR21 ;  /* 0x000000152c2c7c20 */ /* 0x000fc80008400000 */
[----:B------:R-:W-:-:S05]  /*5870*/  FFMA R44, R223, UR20, R44 ;  /* 0x00000014df2c7c23 */ /* 0x000fca000800002c */
[----:B0-----:R-:W-:Y:S02]  /*5880*/  F2FP.SATFINITE.E4M3.F32.PACK_AB_MERGE_C R45, RZ, R44, RZ ;  /* 0x0000002cff2d723e */ /* 0x001fe400048070ff */
[----:B------:R-:W-:-:S03]  /*5890*/  PRMT R44, RZ, 0x7610, R44 ;  /* 0x00007610ff2c7816 */ /* 0x000fc6000000002c */
[----:B------:R0:W-:Y:S01]  /*58a0*/  @!P2 STG.E.U8 desc[UR16][R26.64+0x1], R45 ;  /* 0x0000012d1a00a986 */ /* 0x0001e2000c101110 */
[----:B------:R-:W-:Y:S05]  /*58b0*/  @P3 BRA `(.L_x_42) ;  /* 0x0000000000043947 */ /* 0x000fea0003800000 */
[----:B------:R0:W5:Y:S02]  /*58c0*/  LDG.E.U8 R44, desc[UR16][R32.64+0x8] ;  /* 0x00000810202c7981 */ /* 0x000164000c1e1100 */
.L_x_42:
[----:B------:R-:W-:Y:S05]  /*58d0*/  BSYNC B1 ;  /* 0x0000000000017941 */ /* 0x000fea0003800000 */
.L_x_41:
[----:B-----5:R-:W-:Y:S01]  /*58e0*/  LOP3.LUT R44, R44, 0xff, RZ, 0xc0, !PT ;  /* 0x000000ff2c2c7812 */ /* 0x020fe200078ec0ff */
[----:B------:R-:W-:Y:S01]  /*58f0*/  BSSY B1, `(.L_x_43) ;  /* 0x000000b000017945 */ /* 0x000fe20003800000 */
[----:B------:R-:W-:Y:S02]  /*5900*/  ISETP.LT.OR P2, PT, R41, 0xa, !P0 ;  /* 0x0000000a2900780c */ /* 0x000fe40004741670 */
[----:B------:R-:W-:-:S05]  /*5910*/  F2FP.F16.E4M3.UNPACK_B R44, R44 ;  /* 0x0000002cff2c723e */ /* 0x000fca00020006ff */
[----:B------:R-:W-:-:S05]  /*5920*/  HADD2.F32 R44, -RZ, R44.H0_H0 ;  /* 0x2000002cff2c7230 */ /* 0x000fca0000004100 */
[----:B0-----:R-:W-:Y:S01]  /*5930*/  FMUL R45, R44, UR21 ;  /* 0x000000152c2d7c20 */ /* 0x001fe20008400000 */
[----:B------:R-:W-:-:S03]  /*5940*/  PRMT R44, RZ, 0x7610, R44 ;  /* 0x00007610ff2c7816 */ /* 0x000fc6000000002c */
[----:B------:R-:W-:-:S05]  /*5950*/  FFMA R45, R222, UR20, R45 ;  /* 0x00000014de2d7c23 */ /* 0x000fca000800002d */
[----:B------:R-:W-:-:S05]  /*5960*/  F2FP.SATFINITE.E4M3.F32.PACK_AB_MERGE_C R45, RZ, R45, RZ ;  /* 0x0000002dff2d723e */ /* 0x000fca00048070ff */
[----:B------:R0:W-:Y:S01]  /*5970*/  @!P3 STG.E.U8 desc[UR16][R24.64+0x8], R45 ;  /* 0x0000082d1800b986 */ /* 0x0001e2000c101110 */
[----:B------:R-:W-:Y:S05]  /*5980*/  @P2 BRA `(.L_x_44) ;  /* 0x0000000000042947 */ /* 0x000fea0003800000 */
[----:B------:R0:W5:Y:S02]  /*5990*/  LDG.E.U8 R44, desc[UR16][R32.64+0x9] ;  /* 0x00000910202c7981 */ /* 0x000164000c1e1100 */
.L_x_44:
[----:B------:R-:W-:Y:S05]  /*59a0*/  BSYNC B1 ;  /* 0x0000000000017941 */ /* 0x000fea0003800000 */
.L_x_43:
        /* <DEDUP_REMOVED lines=12> */
.L_x_46:
[----:B------:R-:W-:Y:S05]  /*5a70*/  BSYNC B1 ;  /* 0x0000000000017941 */ /* 0x000fea0003800000 */
.L_x_45:
        /* <DEDUP_REMOVED lines=12> */
.L_x_48:
[----:B------:R-:W-:Y:S05]  /*5b40*/  BSYNC B1 ;  /* 0x0000000000017941 */ /* 0x000fea0003800000 */
.L_x_47:
        /* <DEDUP_REMOVED lines=12> */
.L_x_50:
[----:B------:R-:W-:Y:S05]  /*5c10*/  BSYNC B1 ;  /* 0x0000000000017941 */ /* 0x000fea0003800000 */
.L_x_49:
        /* <DEDUP_REMOVED lines=12> */
.L_x_52:
[----:B------:R-:W-:Y:S05]  /*5ce0*/  BSYNC B1 ;  /* 0x0000000000017941 */ /* 0x000fea0003800000 */
.L_x_51:
        /* <DEDUP_REMOVED lines=12> */
.L_x_54:
[----:B------:R-:W-:Y:S05]  /*5db0*/  BSYNC B1 ;  /* 0x0000000000017941 */ /* 0x000fea0003800000 */
.L_x_53:
        /* <DEDUP_REMOVED lines=12> */
.L_x_56:
[----:B------:R-:W-:Y:S05]  /*5e80*/  BSYNC B1 ;  /* 0x0000000000017941 */ /* 0x000fea0003800000 */
.L_x_55:
        /* <DEDUP_REMOVED lines=12> */
.L_x_58:
[----:B------:R-:W-:Y:S05]  /*5f50*/  BSYNC B1 ;  /* 0x0000000000017941 */ /* 0x000fea0003800000 */
.L_x_57:
        /* <DEDUP_REMOVED lines=12> */
.L_x_60:
[----:B------:R-:W-:Y:S05]  /*6020*/  BSYNC B1 ;  /* 0x0000000000017941 */ /* 0x000fea0003800000 */
.L_x_59:
        /* <DEDUP_REMOVED lines=12> */
.L_x_62:
[----:B------:R-:W-:Y:S05]  /*60f0*/  BSYNC B1 ;  /* 0x0000000000017941 */ /* 0x000fea0003800000 */
.L_x_61:
        /* <DEDUP_REMOVED lines=12> */
.L_x_64:
[----:B------:R-:W-:Y:S05]  /*61c0*/  BSYNC B1 ;  /* 0x0000000000017941 */ /* 0x000fea0003800000 */
.L_x_63:
        /* <DEDUP_REMOVED lines=12> */
.L_x_66:
[----:B------:R-:W-:Y:S05]  /*6290*/  BSYNC B1 ;  /* 0x0000000000017941 */ /* 0x000fea0003800000 */
.L_x_65:
        /* <DEDUP_REMOVED lines=12> */
.L_x_68:
[----:B------:R-:W-:Y:S05]  /*6360*/  BSYNC B1 ;  /* 0x0000000000017941 */ /* 0x000fea0003800000 */
.L_x_67:
        /* <DEDUP_REMOVED lines=12> */
.L_x_70:
[----:B------:R-:W-:Y:S05]  /*6430*/  BSYNC B1 ;  /* 0x0000000000017941 */ /* 0x000fea0003800000 */
.L_x_69:
        /* <DEDUP_REMOVED lines=12> */
.L_x_72:
[----:B------:R-:W-:Y:S05]  /*6500*/  BSYNC B1 ;  /* 0x0000000000017941 */ /* 0x000fea0003800000 */
.L_x_71:
        /* <DEDUP_REMOVED lines=12> */
.L_x_74:
[----:B------:R-:W-:Y:S05]  /*65d0*/  BSYNC B1 ;  /* 0x0000000000017941 */ /* 0x000fea0003800000 */
.L_x_73:
        /* <DEDUP_REMOVED lines=12> */
.L_x_76:
[----:B------:R-:W-:Y:S05]  /*66a0*/  BSYNC B1 ;  /* 0x0000000000017941 */ /* 0x000fea0003800000 */
.L_x_75:
        /* <DEDUP_REMOVED lines=12> */
.L_x_78:
[----:B------:R-:W-:Y:S05]  /*6770*/  BSYNC B1 ;  /* 0x0000000000017941 */ /* 0x000fea0003800000 */
.L_x_77:
        /* <DEDUP_REMOVED lines=12> */
.L_x_80:
[----:B------:R-:W-:Y:S05]  /*6840*/  BSYNC B1 ;  /* 0x0000000000017941 */ /* 0x000fea0003800000 */
.L_x_79:
        /* <DEDUP_REMOVED lines=12> */
.L_x_82:
[----:B------:R-:W-:Y:S05]  /*6910*/  BSYNC B1 ;  /* 0x0000000000017941 */ /* 0x000fea0003800000 */
.L_x_81:
        /* <DEDUP_REMOVED lines=12> */
.L_x_84:
[----:B------:R-:W-:Y:S05]  /*69e0*/  BSYNC B1 ;  /* 0x0000000000017941 */ /* 0x000fea0003800000 */
.L_x_83:
        /* <DEDUP_REMOVED lines=12> */
.L_x_86:
[----:B------:R-:W-:Y:S05]  /*6ab0*/  BSYNC B1 ;  /* 0x0000000000017941 */ /* 0x000fea0003800000 */
.L_x_85:
        /* <DEDUP_REMOVED lines=12> */
.L_x_88:
[----:B------:R-:W-:Y:S05]  /*6b80*/  BSYNC B1 ;  /* 0x0000000000017941 */ /* 0x000fea0003800000 */
.L_x_87:
        /* <DEDUP_REMOVED lines=12> */
.L_x_90:
[----:B------:R-:W-:Y:S05]  /*6c50*/  BSYNC B1 ;  /* 0x0000000000017941 */ /* 0x000fea0003800000 */
.L_x_89:
        /* <DEDUP_REMOVED lines=12> */
.L_x_92:
[----:B------:R-:W-:Y:S05]  /*6d20*/  BSYNC B1 ;  /* 0x0000000000017941 */ /* 0x000fea0003800000 */
.L_x_91:
        /* <DEDUP_REMOVED lines=12> */
.L_x_94:
[----:B------:R-:W-:Y:S05]  /*6df0*/  BSYNC B1 ;  /* 0x0000000000017941 */ /* 0x000fea0003800000 */
.L_x_93:
        /* <DEDUP_REMOVED lines=12> */
.L_x_96:
[----:B------:R-:W-:Y:S05]  /*6ec0*/  BSYNC B1 ;  /* 0x0000000000017941 */ /* 0x000fea0003800000 */
.L_x_95:
        /* <DEDUP_REMOVED lines=12> */
.L_x_98:
[----:B------:R-:W-:Y:S05]  /*6f90*/  BSYNC B1 ;  /* 0x0000000000017941 */ /* 0x000fea0003800000 */
.L_x_97:
        /* <DEDUP_REMOVED lines=12> */
.L_x_100:
[----:B------:R-:W-:Y:S05]  /*7060*/  BSYNC B1 ;  /* 0x0000000000017941 */ /* 0x000fea0003800000 */
.L_x_99:
        /* <DEDUP_REMOVED lines=12> */
.L_x_102:
[----:B------:R-:W-:Y:S05]  /*7130*/  BSYNC B1 ;  /* 0x0000000000017941 */ /* 0x000fea0003800000 */
.L_x_101:
        /* <DEDUP_REMOVED lines=12> */
.L_x_104:
[----:B------:R-:W-:Y:S05]  /*7200*/  BSYNC B1 ;  /* 0x0000000000017941 */ /* 0x000fea0003800000 */
.L_x_103:
        /* <DEDUP_REMOVED lines=12> */
.L_x_106:
[----:B------:R-:W-:Y:S05]  /*72d0*/  BSYNC B1 ;  /* 0x0000000000017941 */ /* 0x000fea0003800000 */
.L_x_105:
        /* <DEDUP_REMOVED lines=12> */
.L_x_108:
[----:B------:R-:W-:Y:S05]  /*73a0*/  BSYNC B1 ;  /* 0x0000000000017941 */ /* 0x000fea0003800000 */
.L_x_107:
        /* <DEDUP_REMOVED lines=12> */
.L_x_110:
[----:B------:R-:W-:Y:S05]  /*7470*/  BSYNC B1 ;  /* 0x0000000000017941 */ /* 0x000fea0003800000 */
.L_x_109:
        /* <DEDUP_REMOVED lines=12> */
.L_x_112:
[----:B------:R-:W-:Y:S05]  /*7540*/  BSYNC B1 ;  /* 0x0000000000017941 */ /* 0x000fea0003800000 */
.L_x_111:
        /* <DEDUP_REMOVED lines=12> */
.L_x_114:
[----:B------:R-:W-:Y:S05]  /*7610*/  BSYNC B1 ;  /* 0x0000000000017941 */ /* 0x000fea0003800000 */
.L_x_113:
        /* <DEDUP_REMOVED lines=12> */
.L_x_116:
[----:B------:R-:W-:Y:S05]  /*76e0*/  BSYNC B1 ;  /* 0x0000000000017941 */ /* 0x000fea0003800000 */
.L_x_115:
        /* <DEDUP_REMOVED lines=12> */
.L_x_118:
[----:B------:R-:W-:Y:S05]  /*77b0*/  BSYNC B1 ;  /* 0x0000000000017941 */ /* 0x000fea0003800000 */
.L_x_117:
        /* <DEDUP_REMOVED lines=12> */
.L_x_120:
[----:B------:R-:W-:Y:S05]  /*7880*/  BSYNC B1 ;  /* 0x0000000000017941 */ /* 0x000fea0003800000 */
.L_x_119:
        /* <DEDUP_REMOVED lines=12> */
.L_x_122:
[----:B------:R-:W-:Y:S05]  /*7950*/  BSYNC B1 ;  /* 0x0000000000017941 */ /* 0x000fea0003800000 */
.L_x_121:
        /* <DEDUP_REMOVED lines=12> */
.L_x_124:
[----:B------:R-:W-:Y:S05]  /*7a20*/  BSYNC B1 ;  /* 0x0000000000017941 */ /* 0x000fea0003800000 */
.L_x_123:
        /* <DEDUP_REMOVED lines=12> */
.L_x_126:
[----:B------:R-:W-:Y:S05]  /*7af0*/  BSYNC B1 ;  /* 0x0000000000017941 */ /* 0x000fea0003800000 */
.L_x_125:
        /* <DEDUP_REMOVED lines=12> */
.L_x_128:
[----:B------:R-:W-:Y:S05]  /*7bc0*/  BSYNC B1 ;  /* 0x0000000000017941 */ /* 0x000fea0003800000 */
.L_x_127:
        /* <DEDUP_REMOVED lines=12> */
.L_x_130:
[----:B------:R-:W-:Y:S05]  /*7c90*/  BSYNC B1 ;  /* 0x0000000000017941 */ /* 0x000fea0003800000 */
.L_x_129:
        /* <DEDUP_REMOVED lines=12> */
.L_x_132:
[----:B------:R-:W-:Y:S05]  /*7d60*/  BSYNC B1 ;  /* 0x0000000000017941 */ /* 0x000fea0003800000 */
.L_x_131:
        /* <DEDUP_REMOVED lines=12> */
.L_x_134:
[----:B------:R-:W-:Y:S05]  /*7e30*/  BSYNC B1 ;  /* 0x0000000000017941 */ /* 0x000fea0003800000 */
.L_x_133:
        /* <DEDUP_REMOVED lines=12> */
.L_x_136:
[----:B------:R-:W-:Y:S05]  /*7f00*/  BSYNC B1 ;  /* 0x0000000000017941 */ /* 0x000fea0003800000 */
.L_x_135:
        /* <DEDUP_REMOVED lines=12> */
.L_x_138:
[----:B------:R-:W-:Y:S05]  /*7fd0*/  BSYNC B1 ;  /* 0x0000000000017941 */ /* 0x000fea0003800000 */
.L_x_137:
        /* <DEDUP_REMOVED lines=12> */
.L_x_140:
[----:B------:R-:W-:Y:S05]  /*80a0*/  BSYNC B1 ;  /* 0x0000000000017941 */ /* 0x000fea0003800000 */
.L_x_139:
        /* <DEDUP_REMOVED lines=12> */
.L_x_142:
[----:B------:R-:W-:Y:S05]  /*8170*/  BSYNC B1 ;  /* 0x0000000000017941 */ /* 0x000fea0003800000 */
.L_x_141:
        /* <DEDUP_REMOVED lines=12> */
.L_x_144:
[----:B------:R-:W-:Y:S05]  /*8240*/  BSYNC B1 ;  /* 0x0000000000017941 */ /* 0x000fea0003800000 */
.L_x_143:
        /* <DEDUP_REMOVED lines=12> */
.L_x_146:
[----:B------:R-:W-:Y:S05]  /*8310*/  BSYNC B1 ;  /* 0x0000000000017941 */ /* 0x000fea0003800000 */
.L_x_145:
        /* <DEDUP_REMOVED lines=12> */
.L_x_148:
[----:B------:R-:W-:Y:S05]  /*83e0*/  BSYNC B1 ;  /* 0x0000000000017941 */ /* 0x000fea0003800000 */
.L_x_147:
        /* <DEDUP_REMOVED lines=12> */
.L_x_150:
[----:B------:R-:W-:Y:S05]  /*84b0*/  BSYNC B1 ;  /* 0x0000000000017941 */ /* 0x000fea0003800000 */
.L_x_149:
        /* <DEDUP_REMOVED lines=12> */
.L_x_152:
[----:B------:R-:W-:Y:S05]  /*8580*/  BSYNC B1 ;  /* 0x0000000000017941 */ /* 0x000fea0003800000 */
.L_x_151:
        /* <DEDUP_REMOVED lines=12> */
.L_x_154:
[----:B------:R-:W-:Y:S05]  /*8650*/  BSYNC B1 ;  /* 0x0000000000017941 */ /* 0x000fea0003800000 */
.L_x_153:
        /* <DEDUP_REMOVED lines=12> */
.L_x_156:
[----:B------:R-:W-:Y:S05]  /*8720*/  BSYNC B1 ;  /* 0x0000000000017941 */ /* 0x000fea0003800000 */
.L_x_155:
[----:B-----5:R-:W-:Y:S01]  /*8730*/  LOP3.LUT R44, R44, 0xff, RZ, 0xc0, !PT ;  /* 0x000000ff2c2c7812 */ /* 0x020fe200078ec0ff */
[----:B------:R-:W-:Y:S01]  /*8740*/  BSSY B1, `(.L_x_157) ;  /* 0x000000b000017945 */ /* 0x000fe20003800000 */
[----:B------:R-:W-:Y:S02]  /*8750*/  ISETP.LT.OR P2, PT, R41, 0x79, !P1 ;  /* 0x000000792900780c */ /* 0x000fe40004f41670 */
[----:B------:R-:W-:Y:S02]  /*8760*/  F2FP.F16.E4M3.UNPACK_B R44, R44 ;  /* 0x0000002cff2c723e */ /* 0x000fe400020006ff */
[----:B0-2---:R-:W-:-:S03]  /*8770*/  PRMT R32, RZ, 0x7610, R32 ;  /* 0x00007610ff207816 */ /* 0x005fc60000000020 */
[----:B------:R-:W-:-:S05]  /*8780*/  HADD2.F32 R44, -RZ, R44.H0_H0 ;  /* 0x2000002cff2c7230 */ /* 0x000fca0000004100 */
[----:B------:R-:W-:-:S04]  /*8790*/  FMUL R44, R44, UR21 ;  /* 0x000000152c2c7c20 */ /* 0x000fc80008400000 */
[----:B------:R-:W-:-:S05]  /*87a0*/  FFMA R44, R165, UR20, R44 ;  /* 0x00000014a52c7c23 */ /* 0x000fca000800002c */
[----:B------:R-:W-:-:S05]  /*87b0*/  F2FP.SATFINITE.E4M3.F32.PACK_AB_MERGE_C R33, RZ, R44, RZ ;  /* 0x0000002cff21723e */ /* 0x000fca00048070ff */
[----:B------:R0:W-:Y:S01]  /*87c0*/  @!P0 STG.E.U8 desc[UR16][R24.64+0x79], R33 ;  /* 0x0000792118008986 */ /* 0x0001e2000c101110 */
[----:B------:R-:W-:Y:S05]  /*87d0*/  @P2 BRA `(.L_x_158) ;  /* 0x0000000000042947 */ /* 0x000fea0003800000 */
[----:B------:R2:W5:Y:S02]  /*87e0*/  LDG.E.U8 R32, desc[UR16][R34.64+0x78] ;  /* 0x0000781022207981 */ /* 0x000564000c1e1100 */
.L_x_158:
[----:B------:R-:W-:Y:S05]  /*87f0*/  BSYNC B1 ;  /* 0x0000000000017941 */ /* 0x000fea0003800000 */
.L_x_157:
[----:B-----5:R-:W-:Y:S01]  /*8800*/  LOP3.LUT R32, R32, 0xff, RZ, 0xc0, !PT ;  /* 0x000000ff20207812 */ /* 0x020fe200078ec0ff */
[----:B------:R-:W-:Y:S01]  /*8810*/  BSSY B1, `(.L_x_159) ;  /* 0x000000b000017945 */ /* 0x000fe20003800000 */
[----:B------:R-:W-:Y:S02]  /*8820*/  ISETP.LT.OR P1, PT, R41, 0x7a, !P1 ;  /* 0x0000007a2900780c */ /* 0x000fe40004f21670 */
[----:B------:R-:W-:Y:S02]  /*8830*/  F2FP.F16.E4M3.UNPACK_B R32, R32 ;  /* 0x00000020ff20723e */ /* 0x000fe400020006ff */
[----:B01----:R-:W-:-:S03]  /*8840*/  PRMT R24, RZ, 0x7610, R24 ;  /* 0x00007610ff187816 */ /* 0x003fc60000000018 */
[----:B------:R-:W-:-:S05]  /*8850*/  HADD2.F32 R32, -RZ, R32.H0_H0 ;  /* 0x20000020ff207230 */ /* 0x000fca0000004100 */
[----:B------:R-:W-:-:S04]  /*8860*/  FMUL R25, R32, UR21 ;  /* 0x0000001520197c20 */ /* 0x000fc80008400000 */
[----:B------:R-:W-:-:S05]  /*8870*/  FFMA R25, R164, UR20, R25 ;  /* 0x00000014a4197c23 */ /* 0x000fca0008000019 */
[----:B------:R-:W-:-:S05]  /*8880*/  F2FP.SATFINITE.E4M3.F32.PACK_AB_MERGE_C R25, RZ, R25, RZ ;  /* 0x00000019ff19723e */ /* 0x000fca00048070ff */
[----:B------:R0:W-:Y:S01]  /*8890*/  @!P2 STG.E.U8 desc[UR16][R26.64+0x78], R25 ;  /* 0x000078191a00a986 */ /* 0x0001e2000c101110 */
[----:B------:R-:W-:Y:S05]  /*88a0*/  @P1 BRA `(.L_x_160) ;  /* 0x0000000000041947 */ /* 0x000fea0003800000 */
[----:B------:R1:W5:Y:S02]  /*88b0*/  LDG.E.U8 R24, desc[UR16][R34.64+0x79] ;  /* 0x0000791022187981 */ /* 0x000364000c1e1100 */
.L_x_160:
[----:B------:R-:W-:Y:S05]  /*88c0*/  BSYNC B1 ;  /* 0x0000000000017941 */ /* 0x000fea0003800000 */
.L_x_159:
[----:B-----5:R-:W-:Y:S01]  /*88d0*/  LOP3.LUT R24, R24, 0xff, RZ, 0xc0, !PT ;  /* 0x000000ff18187812 */ /* 0x020fe200078ec0ff */
[----:B------:R-:W-:Y:S01]  /*88e0*/  BSSY B1, `(.L_x_161) ;  /* 0x0000013000017945 */ /* 0x000fe20003800000 */
[----:B------:R-:W-:Y:S02]  /*88f0*/  IADD3 R33, P0, R43, 0x80, RZ ;  /* 0x000000802b217810 */ /* 0x000fe40007f1e0ff */
[----:B------:R-:W-:-:S03]  /*8900*/  F2FP.F16.E4M3.UNPACK_B R24, R24 ;  /* 0x00000018ff18723e */ /* 0x000fc600020006ff */
[----:B0-----:R-:W-:Y:S01]  /*8910*/  IMAD.X R25, RZ, RZ, R39, P0 ;  /* 0x000000ffff197224 */ /* 0x001fe200000e0627 */
[----:B------:R-:W-:Y:S01]  /*8920*/  ISETP.GE.AND P0, PT, R42, 0x81, PT ;  /* 0x000000812a00780c */ /* 0x000fe20003f06270 */
[----:B------:R-:W-:Y:S02]  /*8930*/  HADD2.F32 R24, -RZ, R24.H0_H0 ;  /* 0x20000018ff187230 */ /* 0x000fe40000004100 */
[----:B-12-4-:R-:W-:Y:S01]  /*8940*/  IMAD R34, R25, UR6, RZ ;  /* 0x0000000619227c24 */ /* 0x016fe2000f8e02ff */
        /* <DEDUP_REMOVED lines=12> */
.L_x_162:
[----:B------:R-:W-:Y:S05]  /*8a10*/  BSYNC B1 ;  /* 0x0000000000017941 */ /* 0x000fea0003800000 */
.L_x_161:
[----:B-----5:R-:W-:Y:S01]  /*8a20*/  LOP3.LUT R32, R32, 0xff, RZ, 0xc0, !PT ;  /* 0x000000ff20207812 */ /* 0x020fe200078ec0ff */
[----:B------:R-:W-:Y:S01]  /*8a30*/  BSSY B1, `(.L_x_163) ;  /* 0x000000b000017945 */ /* 0x000fe20003800000 */
[----:B------:R-:W-:Y:S02]  /*8a40*/  ISETP.LT.OR P2, PT, R41, 0x2, !P0 ;  /* 0x000000022900780c */ /* 0x000fe40004741670 */
[----:B------:R-:W-:Y:S02]  /*8a50*/  F2FP.F16.E4M3.UNPACK_B R32, R32 ;  /* 0x00000020ff20723e */ /* 0x000fe400020006ff */
[----:B0-----:R-:W-:-:S03]  /*8a60*/  PRMT R26, RZ, 0x7610, R26 ;  /* 0x00007610ff1a7816 */ /* 0x001fc6000000001a */
[----:B------:R-:W-:-:S05]  /*8a70*/  HADD2.F32 R32, -RZ, R32.H0_H0 ;  /* 0x20000020ff207230 */ /* 0x000fca0000004100 */
[----:B------:R-:W-:-:S04]  /*8a80*/  FMUL R27, R32, UR21 ;  /* 0x00000015201b7c20 */ /* 0x000fc80008400000 */
[----:B------:R-:W-:-:S05]  /*8a90*/  FFMA R27, R162, UR20, R27 ;  /* 0x00000014a21b7c23 */ /* 0x000fca000800001b */
[----:B------:R-:W-:-:S05]  /*8aa0*/  F2FP.SATFINITE.E4M3.F32.PACK_AB_MERGE_C R27, RZ, R27, RZ ;  /* 0x0000001bff1b723e */ /* 0x000fca00048070ff */
[----:B------:R0:W-:Y:S01]  /*8ab0*/  @!P3 STG.E.U8 desc[UR16][R28.64], R27 ;  /* 0x0000001b1c00b986 */ /* 0x0001e2000c101110 */
[----:B------:R-:W-:Y:S05]  /*8ac0*/  @P2 BRA `(.L_x_164) ;  /* 0x0000000000042947 */ /* 0x000fea0003800000 */
[----:B------:R2:W5:Y:S02]  /*8ad0*/  LDG.E.U8 R26, desc[UR16][R24.64+0x1] ;  /* 0x00000110181a7981 */ /* 0x000564000c1e1100 */
.L_x_164:
[----:B------:R-:W-:Y:S05]  /*8ae0*/  BSYNC B1 ;  /* 0x0000000000017941 */ /* 0x000fea0003800000 */
.L_x_163:
[----:B-----5:R-:W-:Y:S01]  /*8af0*/  LOP3.LUT R26, R26, 0xff, RZ, 0xc0, !PT ;  /* 0x000000ff1a1a7812 */ /* 0x020fe200078ec0ff */
[----:B------:R-:W-:Y:S01]  /*8b00*/  BSSY B1, `(.L_x_165) ;  /* 0x0000013000017945 */ /* 0x000fe20003800000 */
[----:B------:R-:W-:Y:S02]  /*8b10*/  IADD3 R43, P1, R43, 0x88, RZ ;  /* 0x000000882b2b7810 */ /* 0x000fe40007f3e0ff */
[----:B------:R-:W-:Y:S02]  /*8b20*/  F2FP.F16.E4M3.UNPACK_B R26, R26 ;  /* 0x0000001aff1a723e */ /* 0x000fe400020006ff */
[----:B------:R-:W-:Y:S01]  /*8b30*/  PRMT R32, RZ, 0x7610, R32 ;  /* 0x00007610ff207816 */ /* 0x000fe20000000020 */
[----:B------:R-:W-:Y:S01]  /*8b40*/  IMAD.X R38, RZ, RZ, R39, P1 ;  /* 0x000000ffff267224 */ /* 0x000fe200008e0627 */
[----:B------:R-:W-:Y:S01]  /*8b50*/  ISETP.GE.AND P1, PT, R42, 0x89, PT ;  /* 0x000000892a00780c */ /* 0x000fe20003f26270 */
[----:B------:R-:W-:Y:S02]  /*8b60*/  HADD2.F32 R26, -RZ, R26.H0_H0 ;  /* 0x2000001aff1a7230 */ /* 0x000fe40000004100 */
[----:B------:R-:W-:Y:S01]  /*8b70*/  IMAD R38, R38, UR6, RZ ;  /* 0x0000000626267c24 */ /* 0x000fe2000f8e02ff */
[----:B------:R-:W-:Y:S01]  /*8b80*/  ISETP.LT.OR P5, PT, R41, 0x1, !P1 ;  /* 0x000000012900780c */ /* 0x000fe20004fa1670 */
[----:B------:R-:W-:-:S04]  /*8b90*/  IMAD.WIDE.U32 R36, R43, UR6, R36 ;  /* 0x000000062b247c25 */ /* 0x000fc8000f8e0024 */
[----:B------:R-:W-:Y:S01]  /*8ba0*/  FMUL R26, R26, UR21 ;  /* 0x000000151a1a7c20 */ /* 0x000fe20008400000 */
[----:B------:R-:W-:-:S03]  /*8bb0*/  IMAD R43, R43, UR7, R38 ;  /* 0x000000072b2b7c24 */ /* 0x000fc6000f8e0226 */
[----:B------:R-:W-:Y:S01]  /*8bc0*/  FFMA R161, R161, UR20, R26 ;  /* 0x00000014a1a17c23 */ /* 0x000fe2000800001a */
[----:B------:R-:W-:-:S04]  /*8bd0*/  IADD3 R26, P3, R36, UR8, RZ ;  /* 0x00000008241a7c10 */ /* 0x000fc8000ff7e0ff */
[----:B------:R-:W-:Y:S02]  /*8be0*/  F2FP.SATFINITE.E4M3.F32.PACK_AB_MERGE_C R161, RZ, R161, RZ ;  /* 0x000000a1ffa1723e */ /* 0x000fe400048070ff */
[----:B0-----:R-:W-:-:S03]  /*8bf0*/  IADD3.X R27, R37, UR9, R43, P3, !PT ;  /* 0x00000009251b7c10 */ /* 0x001fc60009ffe42b */
[----:B------:R0:W-:Y:S01]  /*8c00*/  @!P2 STG.E.U8 desc[UR16][R28.64+0x1], R161 ;  /* 0x000001a11c00a986 */ /* 0x0001e2000c101110 */
[----:B------:R-:W-:Y:S05]  /*8c10*/  @P5 BRA `(.L_x_166) ;  /* 0x0000000000045947 */ /* 0x000fea0003800000 */
[----:B------:R4:W5:Y:S02]  /*8c20*/  LDG.E.U8 R32, desc[UR16][R26.64] ;  /* 0x000000101a207981 */ /* 0x000964000c1e1100 */
.L_x_166:
[----:B------:R-:W-:Y:S05]  /*8c30*/  BSYNC B1 ;  /* 0x0000000000017941 */ /* 0x000fea0003800000 */
.L_x_165:
        /* <DEDUP_REMOVED lines=12> */
.L_x_168:
[----:B------:R-:W-:Y:S05]  /*8d00*/  BSYNC B1 ;  /* 0x0000000000017941 */ /* 0x000fea0003800000 */
.L_x_167:
        /* <DEDUP_REMOVED lines=12> */
.L_x_170:
[----:B------:R-:W-:Y:S05]  /*8dd0*/  BSYNC B1 ;  /* 0x0000000000017941 */ /* 0x000fea0003800000 */
.L_x_169:
        /* <DEDUP_REMOVED lines=12> */
.L_x_172:
[----:B------:R-:W-:Y:S05]  /*8ea0*/  BSYNC B1 ;  /* 0x0000000000017941 */ /* 0x000fea0003800000 */
.L_x_171:
        /* <DEDUP_REMOVED lines=12> */
.L_x_174:
[----:B------:R-:W-:Y:S05]  /*8f70*/  BSYNC B1 ;  /* 0x0000000000017941 */ /* 0x000fea0003800000 */
.L_x_173:
        /* <DEDUP_REMOVED lines=12> */
.L_x_176:
[----:B------:R-:W-:Y:S05]  /*9040*/  BSYNC B1 ;  /* 0x0000000000017941 */ /* 0x000fea0003800000 */
.L_x_175:
        /* <DEDUP_REMOVED lines=12> */
.L_x_178:
[----:B------:R-:W-:Y:S05]  /*9110*/  BSYNC B1 ;  /* 0x0000000000017941 */ /* 0x000fea0003800000 */
.L_x_177:
        /* <DEDUP_REMOVED lines=12> */
.L_x_180:
[----:B------:R-:W-:Y:S05]  /*91e0*/  BSYNC B1 ;  /* 0x0000000000017941 */ /* 0x000fea0003800000 */
.L_x_179:
        /* <DEDUP_REMOVED lines=12> */
.L_x_182:
[----:B------:R-:W-:Y:S05]  /*92b0*/  BSYNC B1 ;  /* 0x0000000000017941 */ /* 0x000fea0003800000 */
.L_x_181:
        /* <DEDUP_REMOVED lines=12> */
.L_x_184:
[----:B------:R-:W-:Y:S05]  /*9380*/  BSYNC B1 ;  /* 0x0000000000017941 */ /* 0x000fea0003800000 */
.L_x_183:
[----:B-----5:R-:W-:Y:S01]  /*9390*/  LOP3.LUT R32, R32, 0xff, RZ, 0xc0, !PT ;  /* 0x000000ff20207812 */ /* 0x020fe200078ec0ff */
[----:B------:R-:W-:Y:S01]  /*93a0*/  BSSY B1, `(.L_x_185) ;  /* 0x000000b000017945 */ /* 0x000fe20003800000 */
[----:B------:R-:W-:Y:S02]  /*93b0*/  ISETP.LT.OR P3, PT, R41, 0x19, !P0 ;  /* 0x000000192900780c */ /* 0x000fe40004761670 */
[----:B------:R-:W-:-:S05]  /*93c0*/  F2FP.F16.E4M3.UNPACK_B R32, R32 ;  /* 0x00000020ff20723e */ /* 0x000fca00020006ff */
[----:B------:R-:W-:-:S05]  /*93d0*/  HADD2.F32 R32, -RZ, R32.H0_H0 ;  /* 0x20000020ff207230 */ /* 0x000fca0000004100 */
[----:B------:R-:W-:-:S04]  /*93e0*/  FMUL R32, R32, UR21 ;  /* 0x0000001520207c20 */ /* 0x000fc80008400000 */
[----:B------:R-:W-:Y:S01]  /*93f0*/  FFMA R32, R23, UR20, R32 ;  /* 0x0000001417207c23 */ /* 0x000fe20008000020 */
[----:B------:R-:W-:-:S04]  /*9400*/  PRMT R23, RZ, 0x7610, R23 ;  /* 0x00007610ff177816 */ /* 0x000fc80000000017 */
[----:B0-----:R-:W-:-:S05]  /*9410*/  F2FP.SATFINITE.E4M3.F32.PACK_AB_MERGE_C R33, RZ, R32, RZ ;  /* 0x00000020ff21723e */ /* 0x001fca00048070ff */
[----:B------:R0:W-:Y:S01]  /*9420*/  @!P2 STG.E.U8 desc[UR16][R30.64+0x11], R33 ;  /* 0x000011211e00a986 */ /* 0x0001e2000c101110 */
[----:B------:R-:W-:Y:S05]  /*9430*/  @P3 BRA `(.L_x_186) ;  /* 0x0000000000043947 */ /* 0x000fea0003800000 */
[----:B------:R0:W5:Y:S02]  /*9440*/  LDG.E.U8 R23, desc[UR16][R24.64+0x18] ;  /* 0x0000181018177981 */ /* 0x000164000c1e1100 */
.L_x_186:
[----:B------:R-:W-:Y:S05]  /*9450*/  BSYNC B1 ;  /* 0x0000000000017941 */ /* 0x000fea0003800000 */
.L_x_185:
        /* <DEDUP_REMOVED lines=8> */
[----:B------:R-:W-:-:S05]  /*94e0*/  F2FP.SATFINITE.E4M3.F32.PACK_AB_MERGE_C R23, RZ, R23, RZ ;  /* 0x00000017ff17723e */ /* 0x000fca00048070ff */
[----:B------:R0:W-:Y:S01]  /*94f0*/  @!P3 STG.E.U8 desc[UR16][R28.64+0x18], R23 ;  /* 0x000018171c00b986 */ /* 0x0001e2000c101110 */
[----:B------:R-:W-:Y:S05]  /*9500*/  @P2 BRA `(.L_x_188) ;  /* 0x0000000000042947 */ /* 0x000fea0003800000 */
[----:B------:R0:W5:Y:S02]  /*9510*/  LDG.E.U8 R22, desc[UR16][R24.64+0x19] ;  /* 0x0000191018167981 */ /* 0x000164000c1e1100 */
.L_x_188:
[----:B------:R-:W-:Y:S05]  /*9520*/  BSYNC B1 ;  /* 0x0000000000017941 */ /* 0x000fea0003800000 */
.L_x_187:
        /* <DEDUP_REMOVED lines=12> */
.L_x_190:
[----:B------:R-:W-:Y:S05]  /*95f0*/  BSYNC B1 ;  /* 0x0000000000017941 */ /* 0x000fea0003800000 */
.L_x_189:
        /* <DEDUP_REMOVED lines=12> */
.L_x_192:
[----:B------:R-:W-:Y:S05]  /*96c0*/  BSYNC B1 ;  /* 0x0000000000017941 */ /* 0x000fea0003800000 */
.L_x_191:
        /* <DEDUP_REMOVED lines=12> */
.L_x_194:
[----:B------:R-:W-:Y:S05]  /*9790*/  BSYNC B1 ;  /* 0x0000000000017941 */ /* 0x000fea0003800000 */
.L_x_193:
        /* <DEDUP_REMOVED lines=12> */
.L_x_196:
[----:B------:R-:W-:Y:S05]  /*9860*/  BSYNC B1 ;  /* 0x0000000000017941 */ /* 0x000fea0003800000 */
.L_x_195:
        /* <DEDUP_REMOVED lines=12> */
.L_x_198:
[----:B------:R-:W-:Y:S05]  /*9930*/  BSYNC B1 ;  /* 0x0000000000017941 */ /* 0x000fea0003800000 */
.L_x_197:
        /* <DEDUP_REMOVED lines=12> */
.L_x_200:
[----:B------:R-:W-:Y:S05]  /*9a00*/  BSYNC B1 ;  /* 0x0000000000017941 */ /* 0x000fea0003800000 */
.L_x_199:
        /* <DEDUP_REMOVED lines=12> */
.L_x_202:
[----:B------:R-:W-:Y:S05]  /*9ad0*/  BSYNC B1 ;  /* 0x0000000000017941 */ /* 0x000fea0003800000 */
.L_x_201:
        /* <DEDUP_REMOVED lines=12> */
.L_x_204:
[----:B------:R-:W-:Y:S05]  /*9ba0*/  BSYNC B1 ;  /* 0x0000000000017941 */ /* 0x000fea0003800000 */
.L_x_203:
        /* <DEDUP_REMOVED lines=12> */
.L_x_206:
[----:B------:R-:W-:Y:S05]  /*9c70*/  BSYNC B1 ;  /* 0x0000000000017941 */ /* 0x000fea0003800000 */
.L_x_205:
        /* <DEDUP_REMOVED lines=12> */
.L_x_208:
[----:B------:R-:W-:Y:S05]  /*9d40*/  BSYNC B1 ;  /* 0x0000000000017941 */ /* 0x000fea0003800000 */
.L_x_207:
        /* <DEDUP_REMOVED lines=12> */
.L_x_210:
[----:B------:R-:W-:Y:S05]  /*9e10*/  BSYNC B1 ;  /* 0x0000000000017941 */ /* 0x000fea0003800000 */
.L_x_209:
        /* <DEDUP_REMOVED lines=12> */
.L_x_212:
[----:B------:R-:W-:Y:S05]  /*9ee0*/  BSYNC B1 ;  /* 0x0000000000017941 */ /* 0x000fea0003800000 */
.L_x_211:
        /* <DEDUP_REMOVED lines=12> */
.L_x_214:
[----:B------:R-:W-:Y:S05]  /*9fb0*/  BSYNC B1 ;  /* 0x0000000000017941 */ /* 0x000fea0003800000 */
.L_x_213:
        /* <DEDUP_REMOVED lines=12> */
.L_x_216:
[----:B------:R-:W-:Y:S05]  /*a080*/  BSYNC B1 ;  /* 0x0000000000017941 */ /* 0x000fea0003800000 */
.L_x_215:
        /* <DEDUP_REMOVED lines=12> */
.L_x_218:
[----:B------:R-:W-:Y:S05]  /*a150*/  BSYNC B1 ;  /* 0x0000000000017941 */ /* 0x000fea0003800000 */
.L_x_217:
        /* <DEDUP_REMOVED lines=12> */
.L_x_220:
[----:B------:R-:W-:Y:S05]  /*a220*/  BSYNC B1 ;  /* 0x0000000000017941 */ /* 0x000fea0003800000 */
.L_x_219:
        /* <DEDUP_REMOVED lines=12> */
.L_x_222:
[----:B------:R-:W-:Y:S05]  /*a2f0*/  BSYNC B1 ;  /* 0x0000000000017941 */ /* 0x000fea0003800000 */
.L_x_221:
        /* <DEDUP_REMOVED lines=12> */
.L_x_224:
[----:B------:R-:W-:Y:S05]  /*a3c0*/  BSYNC B1 ;  /* 0x0000000000017941 */ /* 0x000fea0003800000 */
.L_x_223:
        /* <DEDUP_REMOVED lines=12> */
.L_x_226:
[----:B------:R-:W-:Y:S05]  /*a490*/  BSYNC B1 ;  /* 0x0000000000017941 */ /* 0x000fea0003800000 */
.L_x_225:
        /* <DEDUP_REMOVED lines=12> */
.L_x_228:
[----:B------:R-:W-:Y:S05]  /*a560*/  BSYNC B1 ;  /* 0x0000000000017941 */ /* 0x000fea0003800000 */
.L_x_227:
[----:B-----5:R-:W-:Y:S01]  /*a570*/  LOP3.LUT R2, R2, 0xff, RZ, 0xc0, !PT ;  /* 0x000000ff02027812 */ /* 0x020fe200078ec0ff */
[----:B------:R-:W-:Y:S01]  /*a580*/  BSSY B1, `(.L_x_229) ;  /* 0x000000b000017945 */ /* 0x000fe20003800000 */
[----:B------:R-:W-:Y:S02]  /*a590*/  ISETP.LT.OR P3, PT, R41, 0x41, !P1 ;  /* 0x000000412900780c */ /* 0x000fe40004f61670 */
[----:B------:R-:W-:-:S05]  /*a5a0*/  F2FP.F16.E4M3.UNPACK_B R2, R2 ;  /* 0x00000002ff02723e */ /* 0x000fca00020006ff */
[----:B------:R-:W-:-:S05]  /*a5b0*/  HADD2.F32 R2, -RZ, R2.H0_H0 ;  /* 0x20000002ff027230 */ /* 0x000fca0000004100 */
[----:B0-----:R-:W-:-:S04]  /*a5c0*/  FMUL R3, R2, UR21 ;  /* 0x0000001502037c20 */ /* 0x001fc80008400000 */
[----:B------:R-:W-:Y:S01]  /*a5d0*/  FFMA R3, R0, UR20, R3 ;  /* 0x0000001400037c23 */ /* 0x000fe20008000003 */
[----:B------:R-:W-:-:S04]  /*a5e0*/  PRMT R0, RZ, 0x7610, R0 ;  /* 0x00007610ff007816 */ /* 0x000fc80000000000 */
[----:B------:R-:W-:-:S05]  /*a5f0*/  F2FP.SATFINITE.E4M3.F32.PACK_AB_MERGE_C R3, RZ, R3, RZ ;  /* 0x00000003ff03723e */ /* 0x000fca00048070ff */
[----:B------:R0:W-:Y:S01]  /*a600*/  @!P2 STG.E.U8 desc[UR16][R28.64+0x41], R3 ;  /* 0x000041031c00a986 */ /* 0x0001e2000c101110 */
[----:B------:R-:W-:Y:S05]  /*a610*/  @P3 BRA `(.L_x_230) ;  /* 0x0000000000043947 */ /* 0x000fea0003800000 */
[----:B------:R0:W5:Y:S02]  /*a620*/  LDG.E.U8 R0, desc[UR16][R26.64+0x40] ;  /* 0x000040101a007981 */ /* 0x000164000c1e1100 */
.L_x_230:
[----:B------:R-:W-:Y:S05]  /*a630*/  BSYNC B1 ;  /* 0x0000000000017941 */ /* 0x000fea0003800000 */
.L_x_229:
[----:B------:R-:W2:Y:S01]  /*a640*/  LDL.LU R2, [R1] ;  /* 0x0000000001027983 */ /* 0x000ea20000300800 */
[----:B-----5:R-:W-:Y:S01]  /*a650*/  LOP3.LUT R0, R0, 0xff, RZ, 0xc0, !PT ;  /* 0x000000ff00007812 */ /* 0x020fe200078ec0ff */
[----:B------:R-:W-:Y:S01]  /*a660*/  BSSY B1, `(.L_x_231) ;  /* 0x000000b000017945 */ /* 0x000fe20003800000 */
[----:B------:R-:W-:Y:S02]  /*a670*/  ISETP.LT.OR P2, PT, R41, 0x42, !P1 ;  /* 0x000000422900780c */ /* 0x000fe40004f41670 */
[----:B------:R-:W-:-:S05]  /*a680*/  F2FP.F16.E4M3.UNPACK_B R0, R0 ;  /* 0x00000000ff00723e */ /* 0x000fca00020006ff */
[----:B------:R-:W-:-:S05]  /*a690*/  HADD2.F32 R0, -RZ, R0.H0_H0 ;  /* 0x20000000ff007230 */ /* 0x000fca0000004100 */
[----:B------:R-:W-:-:S04]  /*a6a0*/  FMUL R0, R0, UR21 ;  /* 0x0000001500007c20 */ /* 0x000fc80008400000 */
[----:B--2---:R-:W-:-:S05]  /*a6b0*/  FFMA R0, R2, UR20, R0 ;  /* 0x0000001402007c23 */ /* 0x004fca0008000000 */
[----:B0-----:R-:W-:Y:S02]  /*a6c0*/  F2FP.SATFINITE.E4M3.F32.PACK_AB_MERGE_C R3, RZ, R0, RZ ;  /* 0x00000000ff03723e */ /* 0x001fe400048070ff */
[----:B------:R-:W-:-:S03]  /*a6d0*/  PRMT R0, RZ, 0x7610, R0 ;  /* 0x00007610ff007816 */ /* 0x000fc60000000000 */
[----:B------:R0:W-:Y:S01]  /*a6e0*/  @!P3 STG.E.U8 desc[UR16][R30.64+0x40], R3 ;  /* 0x000040031e00b986 */ /* 0x0001e2000c101110 */
[----:B------:R-:W-:Y:S05]  /*a6f0*/  @P2 BRA `(.L_x_232) ;  /* 0x0000000000042947 */ /* 0x000fea0003800000 */
[----:B------:R2:W5:Y:S02]  /*a700*/  LDG.E.U8 R0, desc[UR16][R26.64+0x41] ;  /* 0x000041101a007981 */ /* 0x000564000c1e1100 */
.L_x_232:
[----:B------:R-:W-:Y:S05]  /*a710*/  BSYNC B1 ;  /* 0x0000000000017941 */ /* 0x000fea0003800000 */
.L_x_231:
[----:B------:R-:W3:Y:S01]  /*a720*/  LDL.LU R2, [R1+0x4] ;  /* 0x0000040001027983 */ /* 0x000ee20000300800 */
[----:B-----5:R-:W-:Y:S01]  /*a730*/  LOP3.LUT R0, R0, 0xff, RZ, 0xc0, !PT ;  /* 0x000000ff00007812 */ /* 0x020fe200078ec0ff */
[----:B------:R-:W-:Y:S01]  /*a740*/  BSSY B1, `(.L_x_233) ;  /* 0x000000b000017945 */ /* 0x000fe20003800000 */
[----:B------:R-:W-:Y:S02]  /*a750*/  ISETP.LT.OR P3, PT, R41, 0x49, !P0 ;  /* 0x000000492900780c */ /* 0x000fe40004761670 */
[----:B------:R-:W-:-:S05]  /*a760*/  F2FP.F16.E4M3.UNPACK_B R0, R0 ;  /* 0x00000000ff00723e */ /* 0x000fca00020006ff */
[----:B------:R-:W-:-:S05]  /*a770*/  HADD2.F32 R0, -RZ, R0.H0_H0 ;  /* 0x20000000ff007230 */ /* 0x000fca0000004100 */
[----:B------:R-:W-:-:S04]  /*a780*/  FMUL R0, R0, UR21 ;  /* 0x0000001500007c20 */ /* 0x000fc80008400000 */
[----:B---3--:R-:W-:-:S05]  /*a790*/  FFMA R0, R2, UR20, R0 ;  /* 0x0000001402007c23 */ /* 0x008fca0008000000 */
[----:B0-----:R-:W-:Y:S02]  /*a7a0*/  F2FP.SATFINITE.E4M3.F32.PACK_AB_MERGE_C R3, RZ, R0, RZ ;  /* 0x00000000ff03723e */ /* 0x001fe400048070ff */
[----:B------:R-:W-:-:S03]  /*a7b0*/  PRMT R0, RZ, 0x7610, R0 ;  /* 0x00007610ff007816 */ /* 0x000fc60000000000 */
[----:B------:R0:W-:Y:S01]  /*a7c0*/  @!P2 STG.E.U8 desc[UR16][R30.64+0x41], R3 ;  /* 0x000041031e00a986 */ /* 0x0001e2000c101110 */
[----:B------:R-:W-:Y:S05]  /*a7d0*/  @P3 BRA `(.L_x_234) ;  /* 0x0000000000043947 */ /* 0x000fea0003800000 */
[----:B------:R3:W5:Y:S02]  /*a7e0*/  LDG.E.U8 R0, desc[UR16][R24.64+0x48] ;  /* 0x0000481018007981 */ /* 0x000764000c1e1100 */
.L_x_234:
[----:B------:R-:W-:Y:S05]  /*a7f0*/  BSYNC B1 ;  /* 0x0000000000017941 */ /* 0x000fea0003800000 */
.L_x_233:
[----:B------:R-:W2:Y:S01]  /*a800*/  LDL.LU R2, [R1+0x8] ;  /* 0x0000080001027983 */ /* 0x000ea20000300800 */
        /* <DEDUP_REMOVED lines=12> */
.L_x_236:
[----:B------:R-:W-:Y:S05]  /*a8d0*/  BSYNC B1 ;  /* 0x0000000000017941 */ /* 0x000fea0003800000 */
.L_x_235:
        /* <DEDUP_REMOVED lines=13> */
.L_x_238:
[----:B------:R-:W-:Y:S05]  /*a9b0*/  BSYNC B1 ;  /* 0x0000000000017941 */ /* 0x000fea0003800000 */
.L_x_237:
        /* <DEDUP_REMOVED lines=13> */
.L_x_240:
[----:B------:R-:W-:Y:S05]  /*aa90*/  BSYNC B1 ;  /* 0x0000000000017941 */ /* 0x000fea0003800000 */
.L_x_239:
        /* <DEDUP_REMOVED lines=13> */
.L_x_242:
[----:B------:R-:W-:Y:S05]  /*ab70*/  BSYNC B1 ;  /* 0x0000000000017941 */ /* 0x000fea0003800000 */
.L_x_241:
        /* <DEDUP_REMOVED lines=13> */
.L_x_244:
[----:B------:R-:W-:Y:S05]  /*ac50*/  BSYNC B1 ;  /* 0x0000000000017941 */ /* 0x000fea0003800000 */
.L_x_243:
        /* <DEDUP_REMOVED lines=13> */
.L_x_246:
[----:B------:R-:W-:Y:S05]  /*ad30*/  BSYNC B1 ;  /* 0x0000000000017941 */ /* 0x000fea0003800000 */
.L_x_245:
        /* <DEDUP_REMOVED lines=13> */
.L_x_248:
[----:B------:R-:W-:Y:S05]  /*ae10*/  BSYNC B1 ;  /* 0x0000000000017941 */ /* 0x000fea0003800000 */
.L_x_247:
        /* <DEDUP_REMOVED lines=13> */
.L_x_250:
[----:B------:R-:W-:Y:S05]  /*aef0*/  BSYNC B1 ;  /* 0x0000000000017941 */ /* 0x000fea0003800000 */
.L_x_249:
        /* <DEDUP_REMOVED lines=13> */
.L_x_252:
[----:B------:R-:W-:Y:S05]  /*afd0*/  BSYNC B1 ;  /* 0x0000000000017941 */ /* 0x000fea0003800000 */
.L_x_251:
        /* <DEDUP_REMOVED lines=13> */
.L_x_254:
[----:B------:R-:W-:Y:S05]  /*b0b0*/  BSYNC B1 ;  /* 0x0000000000017941 */ /* 0x000fea0003800000 */
.L_x_253:
        /* <DEDUP_REMOVED lines=13> */
.L_x_256:
[----:B------:R-:W-:Y:S05]  /*b190*/  BSYNC B1 ;  /* 0x0000000000017941 */ /* 0x000fea0003800000 */
.L_x_255:
        /* <DEDUP_REMOVED lines=13> */
.L_x_258:
[----:B------:R-:W-:Y:S05]  /*b270*/  BSYNC B1 ;  /* 0x0000000000017941 */ /* 0x000fea0003800000 */
.L_x_257:
        /* <DEDUP_REMOVED lines=13> */
.L_x_260:
[----:B------:R-:W-:Y:S05]  /*b350*/  BSYNC B1 ;  /* 0x0000000000017941 */ /* 0x000fea0003800000 */
.L_x_259:
        /* <DEDUP_REMOVED lines=13> */
.L_x_262:
[----:B------:R-:W-:Y:S05]  /*b430*/  BSYNC B1 ;  /* 0x0000000000017941 */ /* 0x000fea0003800000 */
.L_x_261:
        /* <DEDUP_REMOVED lines=13> */
.L_x_264:
[----:B------:R-:W-:Y:S05]  /*b510*/  BSYNC B1 ;  /* 0x0000000000017941 */ /* 0x000fea0003800000 */
.L_x_263:
        /* <DEDUP_REMOVED lines=13> */
.L_x_266:
[----:B------:R-:W-:Y:S05]  /*b5f0*/  BSYNC B1 ;  /* 0x0000000000017941 */ /* 0x000fea0003800000 */
.L_x_265:
        /* <DEDUP_REMOVED lines=13> */
.L_x_268:
[----:B------:R-:W-:Y:S05]  /*b6d0*/  BSYNC B1 ;  /* 0x0000000000017941 */ /* 0x000fea0003800000 */
.L_x_267:
        /* <DEDUP_REMOVED lines=13> */
.L_x_270:
[----:B------:R-:W-:Y:S05]  /*b7b0*/  BSYNC B1 ;  /* 0x0000000000017941 */ /* 0x000fea0003800000 */
.L_x_269:
        /* <DEDUP_REMOVED lines=13> */
.L_x_272:
[----:B------:R-:W-:Y:S05]  /*b890*/  BSYNC B1 ;  /* 0x0000000000017941 */ /* 0x000fea0003800000 */
.L_x_271:
        /* <DEDUP_REMOVED lines=13> */
.L_x_274:
[----:B------:R-:W-:Y:S05]  /*b970*/  BSYNC B1 ;  /* 0x0000000000017941 */ /* 0x000fea0003800000 */
.L_x_273:
        /* <DEDUP_REMOVED lines=13> */
.L_x_276:
[----:B------:R-:W-:Y:S05]  /*ba50*/  BSYNC B1 ;  /* 0x0000000000017941 */ /* 0x000fea0003800000 */
.L_x_275:
        /* <DEDUP_REMOVED lines=13> */
.L_x_278:
[----:B------:R-:W-:Y:S05]  /*bb30*/  BSYNC B1 ;  /* 0x0000000000017941 */ /* 0x000fea0003800000 */
.L_x_277:
        /* <DEDUP_REMOVED lines=13> */
.L_x_280:
[----:B------:R-:W-:Y:S05]  /*bc10*/  BSYNC B1 ;  /* 0x0000000000017941 */ /* 0x000fea0003800000 */
.L_x_279:
        /* <DEDUP_REMOVED lines=13> */
.L_x_282:
[----:B------:R-:W-:Y:S05]  /*bcf0*/  BSYNC B1 ;  /* 0x0000000000017941 */ /* 0x000fea0003800000 */
.L_x_281:
        /* <DEDUP_REMOVED lines=13> */
.L_x_284:
[----:B------:R-:W-:Y:S05]  /*bdd0*/  BSYNC B1 ;  /* 0x0000000000017941 */ /* 0x000fea0003800000 */
.L_x_283:
        /* <DEDUP_REMOVED lines=13> */
.L_x_286:
[----:B------:R-:W-:Y:S05]  /*beb0*/  BSYNC B1 ;  /* 0x0000000000017941 */ /* 0x000fea0003800000 */
.L_x_285:
        /* <DEDUP_REMOVED lines=13> */
.L_x_288:
[----:B------:R-:W-:Y:S05]  /*bf90*/  BSYNC B1 ;  /* 0x0000000000017941 */ /* 0x000fea0003800000 */
.L_x_287:
[----:B------:R-:W-:Y:S05]  /*bfa0*/  @P1 BRA `(.L_x_289) ;  /* 0x0000002000ac1947 */ /* 0x000fea0003800000 */
[----:B------:R-:W2:Y:S01]  /*bfb0*/  LDL.LU R2, [R1+0x74] ;  /* 0x0000740001027983 */ /* 0x000ea20000300800 */
[----:B-----5:R-:W-:-:S04]  /*bfc0*/  LOP3.LUT R0, R0, 0xff, RZ, 0xc0, !PT ;  /* 0x000000ff00007812 */ /* 0x020fc800078ec0ff */
[----:B------:R-:W-:-:S05]  /*bfd0*/  F2FP.F16.E4M3.UNPACK_B R0, R0 ;  /* 0x00000000ff00723e */ /* 0x000fca00020006ff */
[----:B------:R-:W-:-:S05]  /*bfe0*/  HADD2.F32 R0, -RZ, R0.H0_H0 ;  /* 0x20000000ff007230 */ /* 0x000fca0000004100 */
[----:B------:R-:W-:-:S04]  /*bff0*/  FMUL R0, R0, UR21 ;  /* 0x0000001500007c20 */ /* 0x000fc80008400000 */
[----:B--2---:R-:W-:-:S05]  /*c000*/  FFMA R0, R2, UR20, R0 ;  /* 0x0000001402007c23 */ /* 0x004fca0008000000 */
[----:B0-----:R-:W-:-:S05]  /*c010*/  F2FP.SATFINITE.E4M3.F32.PACK_AB_MERGE_C R3, RZ, R0, RZ ;  /* 0x00000000ff03723e */ /* 0x001fca00048070ff */
[----:B------:R0:W-:Y:S01]  /*c020*/  STG.E.U8 desc[UR16][R30.64+0x79], R3 ;  /* 0x000079031e007986 */ /* 0x0001e2000c101110 */
[----:B------:R-:W-:Y:S05]  /*c030*/  BRA `(.L_x_289) ;  /* 0x0000002000887947 */ /* 0x000fea0003800000 */
.L_x_32:
[C---:B------:R-:W-:Y:S01]  /*c040*/  ISETP.GE.AND P3, PT, R42.reuse, 0x1, PT ;  /* 0x000000012a00780c */ /* 0x040fe20003f66270 */
[----:B------:R-:W2:Y:S01]  /*c050*/  LDL.LU R227, [R1+0x10] ;  /* 0x0000100001e37983 */ /* 0x000ea20000300800 */
[----:B------:R-:W-:Y:S01]  /*c060*/  ISETP.GE.AND P2, PT, R42, 0x9, PT ;  /* 0x000000092a00780c */ /* 0x000fe20003f46270 */
[----:B------:R-:W-:Y:S01]  /*c070*/  FMUL R225, R225, UR20 ;  /* 0x00000014e1e17c20 */ /* 0x000fe20008400000 */
[C---:B------:R-:W-:Y:S01]  /*c080*/  ISETP.LT.OR P0, PT, R41.reuse, 0x1, !P3 ;  /* 0x000000012900780c */ /* 0x040fe20005f01670 */
[----:B------:R-:W-:Y:S01]  /*c090*/  FMUL R226, R226, UR20 ;  /* 0x00000014e2e27c20 */ /* 0x000fe20008400000 */
[----:B------:R-:W-:Y:S01]  /*c0a0*/  ISETP.LT.OR P1, PT, R41, 0x2, !P3 ;  /* 0x000000022900780c */ /* 0x000fe20005f21670 */
[----:B------:R-:W-:Y:S01]  /*c0b0*/  FMUL R223, R223, UR20 ;  /* 0x00000014dfdf7c20 */ /* 0x000fe20008400000 */
[----:B------:R-:W-:Y:S01]  /*c0c0*/  ISETP.LT.OR P6, PT, R41, 0x2, !P2 ;  /* 0x000000022900780c */ /* 0x000fe200057c1670 */
[----:B------:R-:W-:Y:S01]  /*c0d0*/  FMUL R224, R224, UR20 ;  /* 0x00000014e0e07c20 */ /* 0x000fe20008400000 */
[----:B------:R-:W-:-:S02]  /*c0e0*/  F2FP.SATFINITE.E4M3.F32.PACK_AB_MERGE_C R33, RZ, R226, RZ ;  /* 0x000000e2ff21723e */ /* 0x000fc400048070ff */
[----:B------:R-:W-:Y:S01]  /*c0f0*/  F2FP.SATFINITE.E4M3.F32.PACK_AB_MERGE_C R225, RZ, R225, RZ ;  /* 0x000000e1ffe1723e */ /* 0x000fe200048070ff */
[----:B------:R-:W-:Y:S01]  /*c100*/  FMUL R222, R222, UR20 ;  /* 0x00000014dede7c20 */ /* 0x000fe20008400000 */
[----:B------:R-:W-:Y:S01]  /*c110*/  ISETP.LT.OR P5, PT, R41, 0x1, !P2 ;  /* 0x000000012900780c */ /* 0x000fe200057a1670 */
[----:B------:R-:W-:Y:S01]  /*c120*/  FMUL R221, R221, UR20 ;  /* 0x00000014dddd7c20 */ /* 0x000fe20008400000 */
[----:B------:R-:W-:Y:S01]  /*c130*/  F2FP.SATFINITE.E4M3.F32.PACK_AB_MERGE_C R223, RZ, R223, RZ ;  /* 0x000000dfffdf723e */ /* 0x000fe200048070ff */
[----:B------:R0:W-:Y:S01]  /*c140*/  @!P0 STG.E.U8 desc[UR16][R24.64], R33 ;  /* 0x0000002118008986 */ /* 0x0001e2000c101110 */
[----:B------:R-:W-:-:S03]  /*c150*/  ISETP.LT.OR P0, PT, R41, 0x9, !P3 ;  /* 0x000000092900780c */ /* 0x000fc60005f01670 */
[----:B------:R-:W-:Y:S01]  /*c160*/  @!P1 STG.E.U8 desc[UR16][R24.64+0x1], R225 ;  /* 0x000001e118009986 */ /* 0x000fe2000c101110 */
[----:B------:R-:W-:-:S03]  /*c170*/  ISETP.LT.OR P1, PT, R41, 0xa, !P3 ;  /* 0x0000000a2900780c */ /* 0x000fc60005f21670 */
[----:B------:R-:W-:Y:S01]  /*c180*/  @!P6 STG.E.U8 desc[UR16][R26.64+0x1], R223 ;  /* 0x000001df1a00e986 */ /* 0x000fe2000c101110 */
[----:B------:R-:W-:Y:S01]  /*c190*/  ISETP.LT.OR P6, PT, R41, 0xa, !P2 ;  /* 0x0000000a2900780c */ /* 0x000fe200057c1670 */
[----:B------:R-:W-:Y:S01]  /*c1a0*/  FMUL R219, R219, UR20 ;  /* 0x00000014dbdb7c20 */ /* 0x000fe20008400000 */
[----:B------:R-:W-:Y:S01]  /*c1b0*/  F2FP.SATFINITE.E4M3.F32.PACK_AB_MERGE_C R35, RZ, R224, RZ ;  /* 0x000000e0ff23723e */ /* 0x000fe200048070ff */
[----:B------:R-:W-:Y:S01]  /*c1c0*/  FMUL R220, R220, UR20 ;  /* 0x00000014dcdc7c20 */ /* 0x000fe20008400000 */
[----:B0-----:R-:W-:Y:S01]  /*c1d0*/  F2FP.SATFINITE.E4M3.F32.PACK_AB_MERGE_C R33, RZ, R222, RZ ;  /* 0x000000deff21723e */ /* 0x001fe200048070ff */
[----:B------:R-:W-:Y:S01]  /*c1e0*/  FMUL R218, R218, UR20 ;  /* 0x00000014dada7c20 */ /* 0x000fe20008400000 */
[----:B------:R-:W-:Y:S01]  /*c1f0*/  F2FP.SATFINITE.E4M3.F32.PACK_AB_MERGE_C R221, RZ, R221, RZ ;  /* 0x000000ddffdd723e */ /* 0x000fe200048070ff */
[----:B------:R0:W-:Y:S01]  /*c200*/  @!P5 STG.E.U8 desc[UR16][R26.64], R35 ;  /* 0x000000231a00d986 */ /* 0x0001e2000c101110 */
[C---:B------:R-:W-:Y:S02]  /*c210*/  ISETP.LT.OR P5, PT, R41.reuse, 0x9, !P2 ;  /* 0x000000092900780c */ /* 0x040fe400057a1670 */
        /* <DEDUP_REMOVED lines=8> */
[----:B0-----:R-:W-:Y:S01]  /*c2a0*/  F2FP.SATFINITE.E4M3.F32.PACK_AB_MERGE_C R35, RZ, R220, RZ ;  /* 0x000000dcff23723e */ /* 0x001fe200048070ff */
[----:B------:R-:W-:Y:S01]  /*c2b0*/  FMUL R215, R215, UR20 ;  /* 0x00000014d7d77c20 */ /* 0x000fe20008400000 */
[----:B------:R-:W4:Y:S01]  /*c2c0*/  LDL.LU R226, [R1+0xc] ;  /* 0x00000c0001e27983 */ /* 0x000f220000300800 */
[----:B-1----:R-:W-:Y:S02]  /*c2d0*/  F2FP.SATFINITE.E4M3.F32.PACK_AB_MERGE_C R33, RZ, R218, RZ ;  /* 0x000000daff21723e */ /* 0x002fe400048070ff */
[----:B------:R-:W-:Y:S01]  /*c2e0*/  F2FP.SATFINITE.E4M3.F32.PACK_AB_MERGE_C R217, RZ, R217, RZ ;  /* 0x000000d9ffd9723e */ /* 0x000fe200048070ff */
[----:B------:R0:W-:Y:S01]  /*c2f0*/  @!P5 STG.E.U8 desc[UR16][R26.64+0x8], R35 ;  /* 0x000008231a00d986 */ /* 0x0001e2000c101110 */
[----:B------:R-:W-:-:S02]  /*c300*/  ISETP.LT.OR P5, PT, R41, 0x11, !P2 ;  /* 0x000000112900780c */ /* 0x000fc400057a1670 */
[----:B------:R-:W-:Y:S01]  /*c310*/  F2FP.SATFINITE.E4M3.F32.PACK_AB_MERGE_C R215, RZ, R215, RZ ;  /* 0x000000d7ffd7723e */ /* 0x000fe200048070ff */
[----:B------:R-:W3:Y:S01]  /*c320*/  LDL.LU R224, [R1+0x8] ;  /* 0x0000080001e07983 */ /* 0x000ee20000300800 */
[----:B------:R-:W-:-:S03]  /*c330*/  FMUL R216, R216, UR20 ;  /* 0x00000014d8d87c20 */ /* 0x000fc60008400000 */
[----:B------:R-:W4:Y:S04]  /*c340*/  LDL.LU R225, [R1+0x4] ;  /* 0x0000040001e17983 */ /* 0x000f280000300800 */
[----:B------:R-:W3:Y:S01]  /*c350*/  LDL.LU R223, [R1] ;  /* 0x0000000001df7983 */ /* 0x000ee20000300800 */
[----:B0-----:R-:W-:Y:S01]  /*c360*/  F2FP.SATFINITE.E4M3.F32.PACK_AB_MERGE_C R35, RZ, R216, RZ ;  /* 0x000000d8ff23723e */ /* 0x001fe200048070ff */
[----:B------:R-:W-:Y:S01]  /*c370*/  FMUL R214, R214, UR20 ;  /* 0x00000014d6d67c20 */ /* 0x000fe20008400000 */
[----:B------:R-:W-:Y:S01]  /*c380*/  FMUL R213, R213, UR20 ;  /* 0x00000014d5d57c20 */ /* 0x000fe20008400000 */
[----:B------:R0:W-:Y:S01]  /*c390*/  @!P0 STG.E.U8 desc[UR16][R24.64+0x10], R33 ;  /* 0x0000102118008986 */ /* 0x0001e2000c101110 */
[----:B------:R-:W-:Y:S01]  /*c3a0*/  ISETP.LT.OR P0, PT, R41, 0x19, !P3 ;  /* 0x000000192900780c */ /* 0x000fe20005f01670 */
[----:B------:R-:W-:Y:S01]  /*c3b0*/  FMUL R211, R211, UR20 ;  /* 0x00000014d3d37c20 */ /* 0x000fe20008400000 */
[----:B------:R-:W-:Y:S01]  /*c3c0*/  FMUL R212, R212, UR20 ;  /* 0x00000014d4d47c20 */ /* 0x000fe20008400000 */
[----:B------:R-:W-:Y:S01]  /*c3d0*/  @!P1 STG.E.U8 desc[UR16][R24.64+0x11], R217 ;  /* 0x000011d918009986 */ /* 0x000fe2000c101110 */
[C---:B------:R-:W-:Y:S01]  /*c3e0*/  ISETP.LT.OR P1, PT, R41.reuse, 0x1a, !P3 ;  /* 0x0000001a2900780c */ /* 0x040fe20005f21670 */
[----:B------:R-:W-:Y:S01]  /*c3f0*/  FMUL R210, R210, UR20 ;  /* 0x00000014d2d27c20 */ /* 0x000fe20008400000 */
[----:B------:R-:W-:Y:S01]  /*c400*/  F2FP.SATFINITE.E4M3.F32.PACK_AB_MERGE_C R213, RZ, R213, RZ ;  /* 0x000000d5ffd5723e */ /* 0x000fe200048070ff */
[----:B------:R-:W-:Y:S01]  /*c410*/  @!P6 STG.E.U8 desc[UR16][R26.64+0x11], R215 ;  /* 0x000011d71a00e986 */ /* 0x000fe2000c101110 */
[----:B------:R-:W-:Y:S01]  /*c420*/  ISETP.LT.OR P6, PT, R41, 0x1a, !P2 ;  /* 0x0000001a2900780c */ /* 0x000fe200057c1670 */
[----:B------:R-:W-:Y:S01]  /*c430*/  FMUL R209, R209, UR20 ;  /* 0x00000014d1d17c20 */ /* 0x000fe20008400000 */
[----:B------:R-:W-:Y:S01]  /*c440*/  F2FP.SATFINITE.E4M3.F32.PACK_AB_MERGE_C R211, RZ, R211, RZ ;  /* 0x000000d3ffd3723e */ /* 0x000fe200048070ff */
[----:B------:R1:W-:Y:S01]  /*c450*/  @!P5 STG.E.U8 desc[UR16][R26.64+0x10], R35 ;  /* 0x000010231a00d986 */ /* 0x0003e2000c101110 */
[----:B0-----:R-:W-:Y:S01]  /*c460*/  F2FP.SATFINITE.E4M3.F32.PACK_AB_MERGE_C R33, RZ, R214, RZ ;  /* 0x000000d6ff21723e */ /* 0x001fe200048070ff */
[----:B------:R-:W-:Y:S01]  /*c470*/  FMUL R207, R207, UR20 ;  /* 0x00000014cfcf7c20 */ /* 0x000fe20008400000 */
[C---:B------:R-:W-:Y:S01]  /*c480*/  ISETP.LT.OR P5, PT, R41.reuse, 0x19, !P2 ;  /* 0x000000192900780c */ /* 0x040fe200057a1670 */
[----:B------:R-:W-:Y:S01]  /*c490*/  FMUL R208, R208, UR20 ;  /* 0x00000014d0d07c20 */ /* 0x000fe20008400000 */
[----:B------:R-:W-:Y:S01]  /*c4a0*/  F2FP.SATFINITE.E4M3.F32.PACK_AB_MERGE_C R209, RZ, R209, RZ ;  /* 0x000000d1ffd1723e */ /* 0x000fe200048070ff */
[----:B------:R0:W-:Y:S01]  /*c4b0*/  @!P0 STG.E.U8 desc[UR16][R24.64+0x18], R33 ;  /* 0x0000182118008986 */ /* 0x0001e2000c101110 */
[C---:B------:R-:W-:Y:S01]  /*c4c0*/  ISETP.LT.OR P0, PT, R41.reuse, 0x21, !P3 ;  /* 0x000000212900780c */ /* 0x040fe20005f01670 */
[----:B------:R-:W-:Y:S01]  /*c4d0*/  FMUL R206, R206, UR20 ;  /* 0x00000014cece7c20 */ /* 0x000fe20008400000 */
[----:B------:R-:W-:Y:S01]  /*c4e0*/  F2FP.SATFINITE.E4M3.F32.PACK_AB_MERGE_C R207, RZ, R207, RZ ;  /* 0x000000cfffcf723e */ /* 0x000fe200048070ff */
[----:B------:R-:W-:Y:S01]  /*c4f0*/  @!P1 STG.E.U8 desc[UR16][R24.64+0x19], R213 ;  /* 0x000019d518009986 */ /* 0x000fe2000c101110 */
[----:B------:R-:W-:Y:S01]  /*c500*/  ISETP.LT.OR P1, PT, R41, 0x22, !P3 ;  /* 0x000000222900780c */ /* 0x000fe20005f21670 */
[----:B------:R-:W-:Y:S01]  /*c510*/  FMUL R205, R205, UR20 ;  /* 0x00000014cdcd7c20 */ /* 0x000fe20008400000 */
[----:B-1----:R-:W-:Y:S01]  /*c520*/  F2FP.SATFINITE.E4M3.F32.PACK_AB_MERGE_C R35, RZ, R212, RZ ;  /* 0x000000d4ff23723e */ /* 0x002fe200048070ff */
        /* <DEDUP_REMOVED lines=11> */
[----:B------:R-:W-:Y:S01]  /*c5e0*/  ISETP.LT.OR P0, PT, R41, 0x29, !P3 ;  /* 0x000000292900780c */ /* 0x000fe20005f01670 */
[----:B------:R-:W-:Y:S01]  /*c5f0*/  FMUL R201, R201, UR20 ;  /* 0x00000014c9c97c20 */ /* 0x000fe20008400000 */
[----:B------:R-:W-:Y:S01]  /*c600*/  FMUL R199, R199, UR20 ;  /* 0x00000014c7c77c20 */ /* 0x000fe20008400000 */
[----:B------:R-:W-:Y:S01]  /*c610*/  @!P1 STG.E.U8 desc[UR16][R24.64+0x21], R209 ;  /* 0x000021d118009986 */ /* 0x000fe2000c101110 */
[C---:B------:R-:W-:Y:S01]  /*c620*/  ISETP.LT.OR P1, PT, R41.reuse, 0x2a, !P3 ;  /* 0x0000002a2900780c */ /* 0x040fe20005f21670 */
        /* <DEDUP_REMOVED lines=9> */
[----:B------:R-:W-:Y:S01]  /*c6c0*/  ISETP.LT.OR P5, PT, R41, 0x29, !P2 ;  /* 0x000000292900780c */ /* 0x000fe200057a1670 */
[----:B------:R-:W-:Y:S01]  /*c6d0*/  FMUL R195, R195, UR20 ;  /* 0x00000014c3c37c20 */ /* 0x000fe20008400000 */
[----:B------:R-:W-:Y:S01]  /*c6e0*/  F2FP.SATFINITE.E4M3.F32.PACK_AB_MERGE_C R199, RZ, R199, RZ ;  /* 0x000000c7ffc7723e */ /* 0x000fe200048070ff */
[----:B------:R0:W-:Y:S01]  /*c6f0*/  @!P0 STG.E.U8 desc[UR16][R24.64+0x28], R33 ;  /* 0x0000282118008986 */ /* 0x0001e2000c101110 */
[C---:B------:R-:W-:Y:S01]  /*c700*/  ISETP.LT.OR P0, PT, R41.reuse, 0x31, !P3 ;  /* 0x000000312900780c */ /* 0x040fe20005f01670 */
[----:B------:R-:W-:Y:S01]  /*c710*/  FMUL R196, R196, UR20 ;  /* 0x00000014c4c47c20 */ /* 0x000fe20008400000 */
[----:B------:R-:W-:Y:S01]  /*c720*/  F2FP.SATFINITE.E4M3.F32.PACK_AB_MERGE_C R197, RZ, R197, RZ ;  /* 0x000000c5ffc5723e */ /* 0x000fe200048070ff */
        /* <DEDUP_REMOVED lines=59> */
[C---:B------:R-:W-:Y:S01]  /*cae0*/  ISETP.LT.OR P6, PT, R41.reuse, 0x4a, !P2 ;  /* 0x0000004a2900780c */ /* 0x040fe200057c1670 */
        /* <DEDUP_REMOVED lines=57> */
[----:B------:R-:W-:Y:S01]  /*ce80*/  ISETP.LT.OR P5, PT, R41, 0x61, !P3 ;  /* 0x000000612900780c */ /* 0x000fe20005fa1670 */
[----:B------:R-:W-:Y:S01]  /*ce90*/  FMUL R161, R161, UR20 ;  /* 0x00000014a1a17c20 */ /* 0x000fe20008400000 */
[----:B0-----:R-:W-:Y:S01]  /*cea0*/  F2FP.SATFINITE.E4M3.F32.PACK_AB_MERGE_C R33, RZ, R178, RZ ;  /* 0x000000b2ff21723e */ /* 0x001fe200048070ff */
[----:B------:R-:W-:Y:S01]  /*ceb0*/  FMUL R160, R160, UR20 ;  /* 0x00000014a0a07c20 */ /* 0x000fe20008400000 */
[----:B------:R-:W-:Y:S01]  /*cec0*/  FMUL R159, R159, UR20 ;  /* 0x000000149f9f7c20 */ /* 0x000fe20008400000 */
[----:B------:R-:W-:Y:S01]  /*ced0*/  FMUL R157, R157, UR20 ;  /* 0x000000149d9d7c20 */ /* 0x000fe20008400000 */
[----:B------:R-:W-:Y:S01]  /*cee0*/  F2FP.SATFINITE.E4M3.F32.PACK_AB_MERGE_C R161, RZ, R161, RZ ;  /* 0x000000a1ffa1723e */ /* 0x000fe200048070ff */
[----:B------:R-:W-:Y:S01]  /*cef0*/  FMUL R158, R158, UR20 ;  /* 0x000000149e9e7c20 */ /* 0x000fe20008400000 */
[----:B------:R-:W-:Y:S01]  /*cf00*/  FMUL R156, R156, UR20 ;  /* 0x000000149c9c7c20 */ /* 0x000fe20008400000 */
[----:B------:R-:W-:Y:S01]  /*cf10*/  @!P6 STG.E.U8 desc[UR16][R24.64+0x61], R177 ;  /* 0x000061b11800e986 */ /* 0x000fe2000c101110 */
[----:B------:R-:W-:Y:S01]  /*cf20*/  ISETP.LT.OR P6, PT, R41, 0x69, !P3 ;  /* 0x000000692900780c */ /* 0x000fe20005fc1670 */
[----:B------:R-:W-:Y:S01]  /*cf30*/  FMUL R155, R155, UR20 ;  /* 0x000000149b9b7c20 */ /* 0x000fe20008400000 */
[----:B-1----:R-:W-:Y:S01]  /*cf40*/  F2FP.SATFINITE.E4M3.F32.PACK_AB_MERGE_C R35, RZ, R176, RZ ;  /* 0x000000b0ff23723e */ /* 0x002fe200048070ff */
[----:B------:R0:W-:Y:S01]  /*cf50*/  @!P5 STG.E.U8 desc[UR16][R24.64+0x60], R33 ;  /* 0x000060211800d986 */ /* 0x0001e2000c101110 */
        /* <DEDUP_REMOVED lines=16> */
[----:B-1----:R-:W-:Y:S01]  /*d060*/  F2FP.SATFINITE.E4M3.F32.PACK_AB_MERGE_C R35, RZ, R170, RZ ;  /* 0x000000aaff23723e */ /* 0x002fe200048070ff */
[----:B------:R-:W-:Y:S01]  /*d070*/  @!P0 STG.E.U8 desc[UR16][R24.64+0x69], R173 ;  /* 0x000069ad18008986 */ /* 0x000fe2000c101110 */
        /* <DEDUP_REMOVED lines=12> */
[----:B------:R-:W-:Y:S01]  /*d140*/  ISETP.LT.OR P6, PT, R41, 0x79, !P3 ;  /* 0x000000792900780c */ /* 0x000fe20005fc1670 */
[----:B------:R-:W-:Y:S01]  /*d150*/  FMUL R17, R17, UR20 ;  /* 0x0000001411117c20 */ /* 0x000fe20008400000 */
[----:B------:R-:W-:Y:S01]  /*d160*/  ISETP.LT.OR P3, PT, R41, 0x7a, !P3 ;  /* 0x0000007a2900780c */ /* 0x000fe20005f61670 */
[----:B------:R-:W-:Y:S01]  /*d170*/  @!P0 STG.E.U8 desc[UR16][R24.64+0x71], R169 ;  /* 0x000071a918008986 */ /* 0x000fe2000c101110 */
[----:B0-----:R-:W-:Y:S01]  /*d180*/  F2FP.SATFINITE.E4M3.F32.PACK_AB_MERGE_C R33, RZ, R168, RZ ;  /* 0x000000a8ff21723e */ /* 0x001fe200048070ff */
[----:B------:R-:W-:Y:S01]  /*d190*/  FMUL R18, R18, UR20 ;  /* 0x0000001412127c20 */ /* 0x000fe20008400000 */
[----:B------:R-:W-:Y:S01]  /*d1a0*/  ISETP.GE.AND P0, PT, R42, 0x89, PT ;  /* 0x000000892a00780c */ /* 0x000fe20003f06270 */
[----:B------:R-:W-:Y:S01]  /*d1b0*/  FMUL R16, R16, UR20 ;  /* 0x0000001410107c20 */ /* 0x000fe20008400000 */
[----:B------:R-:W-:Y:S01]  /*d1c0*/  F2FP.SATFINITE.E4M3.F32.PACK_AB_MERGE_C R21, RZ, R21, RZ ;  /* 0x00000015ff15723e */ /* 0x000fe200048070ff */
[----:B------:R0:W-:Y:S01]  /*d1d0*/  @!P1 STG.E.U8 desc[UR16][R26.64+0x70], R33 ;  /* 0x000070211a009986 */ /* 0x0001e2000c101110 */
[----:B------:R-:W-:Y:S01]  /*d1e0*/  ISETP.GE.AND P1, PT, R42, 0x81, PT ;  /* 0x000000812a00780c */ /* 0x000fe20003f26270 */
[----:B------:R-:W-:Y:S01]  /*d1f0*/  FMUL R15, R15, UR20 ;  /* 0x000000140f0f7c20 */ /* 0x000fe20008400000 */
[----:B-1----:R-:W-:Y:S01]  /*d200*/  F2FP.SATFINITE.E4M3.F32.PACK_AB_MERGE_C R35, RZ, R166, RZ ;  /* 0x000000a6ff23723e */ /* 0x002fe200048070ff */
[----:B------:R-:W-:Y:S01]  /*d210*/  @!P5 STG.E.U8 desc[UR16][R26.64+0x71], R167 ;  /* 0x000071a71a00d986 */ /* 0x000fe2000c101110 */
[----:B------:R-:W-:Y:S01]  /*d220*/  ISETP.LT.OR P5, PT, R41, 0x79, !P2 ;  /* 0x000000792900780c */ /* 0x000fe200057a1670 */
[----:B------:R-:W-:Y:S01]  /*d230*/  FMUL R13, R13, UR20 ;  /* 0x000000140d0d7c20 */ /* 0x000fe20008400000 */
[C---:B------:R-:W-:Y:S01]  /*d240*/  ISETP.LT.OR P2, PT, R41.reuse, 0x7a, !P2 ;  /* 0x0000007a2900780c */ /* 0x040fe20005741670 */
        /* <DEDUP_REMOVED lines=9> */
[----:B------:R-:W-:Y:S01]  /*d2e0*/  F2FP.SATFINITE.E4M3.F32.PACK_AB_MERGE_C R17, RZ, R17, RZ ;  /* 0x00000011ff11723e */ /* 0x000fe200048070ff */
[----:B------:R-:W-:Y:S01]  /*d2f0*/  @!P5 STG.E.U8 desc[UR16][R26.64+0x78], R37 ;  /* 0x000078251a00d986 */ /* 0x000fe2000c101110 */
[----:B------:R-:W-:Y:S01]  /*d300*/  ISETP.LT.OR P5, PT, R41, 0x1, !P0 ;  /* 0x000000012900780c */ /* 0x000fe200047a1670 */
[----:B------:R-:W-:Y:S01]  /*d310*/  FMUL R9, R9, UR20 ;  /* 0x0000001409097c20 */ /* 0x000fe20008400000 */
[----:B------:R-:W-:Y:S01]  /*d320*/  F2FP.SATFINITE.E4M3.F32.PACK_AB_MERGE_C R15, RZ, R15, RZ ;  /* 0x0000000fff0f723e */ /* 0x000fe200048070ff */
[----:B------:R0:W-:Y:S01]  /*d330*/  @!P2 STG.E.U8 desc[UR16][R26.64+0x79], R163 ;  /* 0x000079a31a00a986 */ /* 0x0001e2000c101110 */
[C---:B------:R-:W-:Y:S01]  /*d340*/  ISETP.LT.OR P2, PT, R41.reuse, 0xa, !P1 ;  /* 0x0000000a2900780c */ /* 0x040fe20004f41670 */
        /* <DEDUP_REMOVED lines=9> */
[----:B------:R-:W-:Y:S01]  /*d3e0*/  F2FP.SATFINITE.E4M3.F32.PACK_AB_MERGE_C R11, RZ, R11, RZ ;  /* 0x0000000bff0b723e */ /* 0x000fe200048070ff */
[----:B------:R2:W-:Y:S01]  /*d3f0*/  @!P5 STG.E.U8 desc[UR16][R30.64], R33 ;  /* 0x000000211e00d986 */ /* 0x0005e2000c101110 */
[----:B------:R-:W-:Y:S01]  /*d400*/  ISETP.LT.OR P5, PT, R41, 0x9, !P0 ;  /* 0x000000092900780c */ /* 0x000fe200047a1670 */
[----:B------:R-:W-:Y:S01]  /*d410*/  FMUL R5, R5, UR20 ;  /* 0x0000001405057c20 */ /* 0x000fe20008400000 */
[----:B0-----:R-:W-:Y:S01]  /*d420*/  F2FP.SATFINITE.E4M3.F32.PACK_AB_MERGE_C R27, RZ, R156, RZ ;  /* 0x0000009cff1b723e */ /* 0x001fe200048070ff */
[----:B-----5:R-:W-:Y:S01]  /*d430*/  FMUL R0, R0, UR20 ;  /* 0x0000001400007c20 */ /* 0x020fe20008400000 */
[----:B------:R-:W-:Y:S01]  /*d440*/  F2FP.SATFINITE.E4M3.F32.PACK_AB_MERGE_C R9, RZ, R9, RZ ;  /* 0x00000009ff09723e */ /* 0x000fe200048070ff */
[----:B------:R-:W-:Y:S01]  /*d450*/  FMUL R6, R6, UR20 ;  /* 0x0000001406067c20 */ /* 0x000fe20008400000 */
[----:B------:R-:W-:Y:S01]  /*d460*/  F2FP.SATFINITE.E4M3.F32.PACK_AB_MERGE_C R7, RZ, R7, RZ ;  /* 0x00000007ff07723e */ /* 0x000fe200048070ff */
[----:B------:R-:W4:Y:S01]  /*d470*/  LDL.LU R221, [R1+0x14] ;  /* 0x0000140001dd7983 */ /* 0x000f220000300800 */
[----:B-1----:R-:W-:Y:S01]  /*d480*/  F2FP.SATFINITE.E4M3.F32.PACK_AB_MERGE_C R25, RZ, R158, RZ ;  /* 0x0000009eff19723e */ /* 0x002fe200048070ff */
[----:B------:R-:W-:Y:S01]  /*d490*/  FMUL R2, R2, UR20 ;  /* 0x0000001402027c20 */ /* 0x000fe20008400000 */
[----:B------:R-:W-:Y:S01]  /*d4a0*/  F2FP.SATFINITE.E4M3.F32.PACK_AB_MERGE_C R5, RZ, R5, RZ ;  /* 0x00000005ff05723e */ /* 0x000fe200048070ff */
[----:B------:R-:W-:Y:S01]  /*d4b0*/  @!P6 STG.E.U8 desc[UR16][R30.64+0x1], R159 ;  /* 0x0000019f1e00e986 */ /* 0x000fe2000c101110 */
[----:B------:R-:W-:Y:S01]  /*d4c0*/  ISETP.LT.OR P6, PT, R41, 0xa, !P0 ;  /* 0x0000000a2900780c */ /* 0x000fe200047c1670 */
[----:B------:R-:W-:Y:S01]  /*d4d0*/  FMUL R3, R3, UR20 ;  /* 0x0000001403037c20 */ /* 0x000fe20008400000 */
[----:B--2---:R-:W-:Y:S01]  /*d4e0*/  F2FP.SATFINITE.E4M3.F32.PACK_AB_MERGE_C R33, RZ, R152, RZ ;  /* 0x00000098ff21723e */ /* 0x004fe200048070ff */
[----:B------:R-:W-:Y:S01]  /*d4f0*/  @!P2 STG.E.U8 desc[UR16][R28.64+0x9], R157 ;  /* 0x0000099d1c00a986 */ /* 0x000fe2000c101110 */
[----:B------:R-:W-:Y:S01]  /*d500*/  ISETP.LT.OR P2, PT, R41, 0x12, !P1 ;  /* 0x000000122900780c */ /* 0x000fe20004f41670 */
[----:B------:R-:W-:-:S02]  /*d510*/  FMUL R4, R4, UR20 ;  /* 0x0000001404047c20 */ /* 0x000fc40008400000 */
[----:B------:R0:W-:Y:S01]  /*d520*/  @!P3 STG.E.U8 desc[UR16][R28.64+0x8], R25 ;  /* 0x000008191c00b986 */ /* 0x0001e2000c101110 */
[----:B------:R-:W-:-:S03]  /*d530*/  ISETP.LT.OR P3, PT, R41, 0x11, !P1 ;  /* 0x000000112900780c */ /* 0x000fc60004f61670 */
[----:B------:R1:W-:Y:S01]  /*d540*/  @!P5 STG.E.U8 desc[UR16][R30.64+0x8], R27 ;  /* 0x0000081b1e00d986 */ /* 0x0003e2000c101110 */
[----:B------:R-:W-:-:S03]  /*d550*/  ISETP.LT.OR P5, PT, R41, 0x11, !P0 ;  /* 0x000000112900780c */ /* 0x000fc600047a1670 */
[----:B------:R-:W-:Y:S01]  /*d560*/  @!P6 STG.E.U8 desc[UR16][R30.64+0x9], R155 ;  /* 0x0000099b1e00e986 */ /* 0x000fe2000c101110 */
[----:B------:R-:W-:-:S03]  /*d570*/  ISETP.LT.OR P6, PT, R41, 0x12, !P0 ;  /* 0x000000122900780c */ /* 0x000fc600047c1670 */
[----:B------:R-:W-:Y:S01]  /*d580*/  @!P2 STG.E.U8 desc[UR16][R28.64+0x11], R153 ;  /* 0x000011991c00a986 */ /* 0x000fe2000c101110 */
[----:B------:R-:W-:Y:S02]  /*d590*/  ISETP.LT.OR P2, PT, R41, 0x1a, !P1 ;  /* 0x0000001a2900780c */ /* 0x000fe40004f41670 */
[----:B0-----:R-:W-:Y:S01]  /*d5a0*/  F2FP.SATFINITE.E4M3.F32.PACK_AB_MERGE_C R25, RZ, R154, RZ ;  /* 0x0000009aff19723e */ /* 0x001fe200048070ff */
[----:B------:R-:W2:Y:S01]  /*d5b0*/  LDL.LU R220, [R1+0x18] ;  /* 0x0000180001dc7983 */ /* 0x000ea20000300800 */
[----:B-1----:R-:W-:-:S03]  /*d5c0*/  F2FP.SATFINITE.E4M3.F32.PACK_AB_MERGE_C R27, RZ, R20, RZ ;  /* 0x00000014ff1b723e */ /* 0x002fc600048070ff */
[----:B------:R0:W-:Y:S01]  /*d5d0*/  @!P3 STG.E.U8 desc[UR16][R28.64+0x10], R25 ;  /* 0x000010191c00b986 */ /* 0x0001e2000c101110 */
[----:B------:R-:W-:-:S03]  /*d5e0*/  ISETP.LT.OR P3, PT, R41, 0x19, !P1 ;  /* 0x000000192900780c */ /* 0x000fc60004f61670 */
[----:B------:R-:W-:Y:S01]  /*d5f0*/  @!P5 STG.E.U8 desc[UR16][R30.64+0x10], R33 ;  /* 0x000010211e00d986 */ /* 0x000fe2000c101110 */
[----:B------:R-:W-:-:S03]  /*d600*/  ISETP.LT.OR P5, PT, R41, 0x19, !P0 ;  /* 0x000000192900780c */ /* 0x000fc600047a1670 */
[----:B------:R1:W-:Y:S01]  /*d610*/  @!P6 STG.E.U8 desc[UR16][R30.64+0x11], R23 ;  /* 0x000011171e00e986 */ /* 0x0003e2000c101110 */
[----:B------:R-:W-:-:S03]  /*d620*/  ISETP.LT.OR P6, PT, R41, 0x1a, !P0 ;  /* 0x0000001a2900780c */ /* 0x000fc600047c1670 */
[----:B------:R3:W-:Y:S01]  /*d630*/  @!P2 STG.E.U8 desc[UR16][R28.64+0x19], R21 ;  /* 0x000019151c00a986 */ /* 0x0007e2000c101110 */
[C---:B------:R-:W-:Y:S02]  /*d640*/  ISETP.LT.OR P2, PT, R41.reuse, 0x22, !P1 ;  /* 0x000000222900780c */ /* 0x040fe40004f41670 */
[----:B0-----:R-:W-:Y:S01]  /*d650*/  F2FP.SATFINITE.E4M3.F32.PACK_AB_MERGE_C R25, RZ, R22, RZ ;  /* 0x00000016ff19723e */ /* 0x001fe200048070ff */
[----:B------:R-:W2:Y:S04]  /*d660*/  LDL.LU R222, [R1+0x1c] ;  /* 0x00001c0001de7983 */ /* 0x000ea80000300800 */
[----:B------:R-:W-:Y:S01]  /*d670*/  @!P3 STG.E.U8 desc[UR16][R28.64+0x18], R25 ;  /* 0x000018191c00b986 */ /* 0x000fe2000c101110 */
[C---:B------:R-:W-:Y:S02]  /*d680*/  ISETP.LT.OR P3, PT, R41.reuse, 0x21, !P1 ;  /* 0x000000212900780c */ /* 0x040fe40004f61670 */
[----:B-1----:R-:W-:Y:S01]  /*d690*/  F2FP.SATFINITE.E4M3.F32.PACK_AB_MERGE_C R23, RZ, R18, RZ ;  /* 0x00000012ff17723e */ /* 0x002fe200048070ff */
[----:B------:R-:W-:Y:S01]  /*d6a0*/  @!P5 STG.E.U8 desc[UR16][R30.64+0x18], R27 ;  /* 0x0000181b1e00d986 */ /* 0x000fe2000c101110 */
[----:B------:R-:W-:-:S02]  /*d6b0*/  ISETP.LT.OR P5, PT, R41, 0x21, !P0 ;  /* 0x000000212900780c */ /* 0x000fc400047a1670 */
[----:B---3--:R-:W-:Y:S01]  /*d6c0*/  F2FP.SATFINITE.E4M3.F32.PACK_AB_MERGE_C R21, RZ, R16, RZ ;  /* 0x00000010ff15723e */ /* 0x008fe200048070ff */
[----:B------:R0:W-:Y:S01]  /*d6d0*/  @!P6 STG.E.U8 desc[UR16][R30.64+0x19], R19 ;  /* 0x000019131e00e986 */ /* 0x0001e2000c101110 */
[----:B------:R-:W-:-:S03]  /*d6e0*/  ISETP.LT.OR P6, PT, R41, 0x22, !P0 ;  /* 0x000000222900780c */ /* 0x000fc600047c1670 */
[----:B------:R1:W-:Y:S01]  /*d6f0*/  @!P2 STG.E.U8 desc[UR16][R28.64+0x21], R17 ;  /* 0x000021111c00a986 */ /* 0x0003e2000c101110 */
[----:B------:R-:W-:-:S03]  /*d700*/  ISETP.LT.OR P2, PT, R41, 0x2a, !P1 ;  /* 0x0000002a2900780c */ /* 0x000fc60004f41670 */
[----:B------:R-:W-:Y:S01]  /*d710*/  @!P3 STG.E.U8 desc[UR16][R28.64+0x20], R23 ;  /* 0x000020171c00b986 */ /* 0x000fe2000c101110 */
[----:B------:R-:W-:-:S03]  /*d720*/  ISETP.LT.OR P3, PT, R41, 0x29, !P1 ;  /* 0x000000292900780c */ /* 0x000fc60004f61670 */
[----:B------:R-:W-:Y:S01]  /*d730*/  @!P5 STG.E.U8 desc[UR16][R30.64+0x20], R21 ;  /* 0x000020151e00d986 */ /* 0x000fe2000c101110 */
[C---:B------:R-:W-:Y:S02]  /*d740*/  ISETP.LT.OR P5, PT, R41.reuse, 0x29, !P0 ;  /* 0x000000292900780c */ /* 0x040fe400047a1670 */
[----:B0-----:R-:W-:Y:S01]  /*d750*/  F2FP.SATFINITE.E4M3.F32.PACK_AB_MERGE_C R19, RZ, R14, RZ ;  /* 0x0000000eff13723e */ /* 0x001fe200048070ff */
[----:B------:R0:W-:Y:S01]  /*d760*/  @!P6 STG.E.U8 desc[UR16][R30.64+0x21], R15 ;  /* 0x0000210f1e00e986 */ /* 0x0001e2000c101110 */
[C---:B------:R-:W-:Y:S02]  /*d770*/  ISETP.LT.OR P6, PT, R41.reuse, 0x2a, !P0 ;  /* 0x0000002a2900780c */ /* 0x040fe400047c1670 */
[----:B-1----:R-:W-:Y:S01]  /*d780*/  F2FP.SATFINITE.E4M3.F32.PACK_AB_MERGE_C R17, RZ, R12, RZ ;  /* 0x0000000cff11723e */ /* 0x002fe200048070ff */
        /* <DEDUP_REMOVED lines=15> */
[----:B0-----:R-:W-:Y:S02]  /*d880*/  F2FP.SATFINITE.E4M3.F32.PACK_AB_MERGE_C R11, RZ, R6, RZ ;  /* 0x00000006ff0b723e */ /* 0x001fe400048070ff */
[C---:B------:R-:W-:Y:S01]  /*d890*/  ISETP.LT.OR P5, PT, R41.reuse, 0x39, !P0 ;  /* 0x000000392900780c */ /* 0x040fe200047a1670 */
[----:B------:R0:W-:Y:S01]  /*d8a0*/  @!P6 STG.E.U8 desc[UR16][R30.64+0x31], R7 ;  /* 0x000031071e00e986 */ /* 0x0001e2000c101110 */
[----:B-1----:R-:W-:Y:S02]  /*d8b0*/  F2FP.SATFINITE.E4M3.F32.PACK_AB_MERGE_C R9, RZ, R4, RZ ;  /* 0x00000004ff09723e */ /* 0x002fe400048070ff */
[----:B------:R-:W-:Y:S01]  /*d8c0*/  ISETP.LT.OR P6, PT, R41, 0x3a, !P0 ;  /* 0x0000003a2900780c */ /* 0x000fe200047c1670 */
[----:B------:R1:W-:Y:S04]  /*d8d0*/  @!P2 STG.E.U8 desc[UR16][R28.64+0x39], R5 ;  /* 0x000039051c00a986 */ /* 0x0003e8000c101110 */
[----:B------:R3:W-:Y:S01]  /*d8e0*/  @!P3 STG.E.U8 desc[UR16][R28.64+0x38], R11 ;  /* 0x0000380b1c00b986 */ /* 0x0007e2000c101110 */
[----:B------:R-:W-:Y:S01]  /*d8f0*/  FMUL R4, R227, UR20 ;  /* 0x00000014e3047c20 */ /* 0x000fe20008400000 */
[----:B------:R-:W-:-:S02]  /*d900*/  ISETP.LT.OR P3, PT, R41, 0x41, !P1 ;  /* 0x000000412900780c */ /* 0x000fc40004f61670 */
[----:B0-----:R-:W-:Y:S02]  /*d910*/  F2FP.SATFINITE.E4M3.F32.PACK_AB_MERGE_C R7, RZ, R3, RZ ;  /* 0x00000003ff07723e */ /* 0x001fe400048070ff */
[----:B-1----:R-:W-:Y:S01]  /*d920*/  F2FP.SATFINITE.E4M3.F32.PACK_AB_MERGE_C R5, RZ, R0, RZ ;  /* 0x00000000ff05723e */ /* 0x002fe200048070ff */
[----:B------:R-:W-:Y:S01]  /*d930*/  FMUL R0, R223, UR20 ;  /* 0x00000014df007c20 */ /* 0x000fe20008400000 */
[----:B------:R-:W-:Y:S01]  /*d940*/  ISETP.LT.OR P2, PT, R41, 0x42, !P1 ;  /* 0x000000422900780c */ /* 0x000fe20004f41670 */
[----:B------:R-:W2:Y:S01]  /*d950*/  LDL.LU R223, [R1+0x20] ;  /* 0x0000200001df7983 */ /* 0x000ea20000300800 */
[----:B---3--:R-:W-:Y:S02]  /*d960*/  F2FP.SATFINITE.E4M3.F32.PACK_AB_MERGE_C R11, RZ, R2, RZ ;  /* 0x00000002ff0b723e */ /* 0x008fe400048070ff */
[----:B------:R-:W-:Y:S01]  /*d970*/  F2FP.SATFINITE.E4M3.F32.PACK_AB_MERGE_C R13, RZ, R0, RZ ;  /* 0x00000000ff0d723e */ /* 0x000fe200048070ff */
[----:B----4-:R-:W-:Y:S01]  /*d980*/  FMUL R0, R225, UR20 ;  /* 0x00000014e1007c20 */ /* 0x010fe20008400000 */
[----:B------:R-:W-:Y:S01]  /*d990*/  FMUL R2, R224, UR20 ;  /* 0x00000014e0027c20 */ /* 0x000fe20008400000 */
[----:B------:R-:W3:Y:S04]  /*d9a0*/  LDL.LU R225, [R1+0x24] ;  /* 0x0000240001e17983 */ /* 0x000ee80000300800 */
[----:B------:R-:W4:Y:S01]  /*d9b0*/  LDL.LU R224, [R1+0x28] ;  /* 0x0000280001e07983 */ /* 0x000f220000300800 */
[----:B------:R-:W-:-:S03]  /*d9c0*/  FMUL R3, R226, UR20 ;  /* 0x00000014e2037c20 */ /* 0x000fc60008400000 */
[----:B------:R-:W4:Y:S04]  /*d9d0*/  LDL.LU R226, [R1+0x2c] ;  /* 0x00002c0001e27983 */ /* 0x000f280000300800 */
[----:B------:R-:W4:Y:S04]  /*d9e0*/  LDL.LU R227, [R1+0x30] ;  /* 0x0000300001e37983 */ /* 0x000f280000300800 */
[----:B------:R-:W-:Y:S01]  /*d9f0*/  @!P5 STG.E.U8 desc[UR16][R30.64+0x38], R9 ;  /* 0x000038091e00d986 */ /* 0x000fe2000c101110 */
[----:B------:R-:W-:-:S03]  /*da00*/  ISETP.LT.OR P5, PT, R41, 0x41, !P0 ;  /* 0x000000412900780c */ /* 0x000fc600047a1670 */
[----:B------:R0:W-:Y:S01]  /*da10*/  @!P6 STG.E.U8 desc[UR16][R30.64+0x39], R7 ;  /* 0x000039071e00e986 */ /* 0x0001e2000c101110 */
[----:B------:R-:W-:-:S03]  /*da20*/  ISETP.LT.OR P6, PT, R41, 0x42, !P0 ;  /* 0x000000422900780c */ /* 0x000fc600047c1670 */
[----:B------:R-:W-:Y:S01]  /*da30*/  @!P3 STG.E.U8 desc[UR16][R28.64+0x40], R11 ;  /* 0x0000400b1c00b986 */ /* 0x000fe2000c101110 */
[----:B------:R-:W-:-:S03]  /*da40*/  ISETP.LT.OR P3, PT, R41, 0x49, !P1 ;  /* 0x000000492900780c */ /* 0x000fc60004f61670 */
[----:B------:R1:W-:Y:S01]  /*da50*/  @!P2 STG.E.U8 desc[UR16][R28.64+0x41], R5 ;  /* 0x000041051c00a986 */ /* 0x0003e2000c101110 */
[----:B0-----:R-:W-:-:S03]  /*da60*/  F2FP.SATFINITE.E4M3.F32.PACK_AB_MERGE_C R7, RZ, R0, RZ ;  /* 0x00000000ff07723e */ /* 0x001fc600048070ff */
[----:B------:R-:W-:Y:S01]  /*da70*/  @!P5 STG.E.U8 desc[UR16][R30.64+0x40], R13 ;  /* 0x0000400d1e00d986 */ /* 0x000fe2000c101110 */
[C---:B------:R-:W-:Y:S02]  /*da80*/  ISETP.LT.OR P2, PT, R41.reuse, 0x4a, !P1 ;  /* 0x0000004a2900780c */ /* 0x040fe40004f41670 */
[----:B-1----:R-:W-:Y:S01]  /*da90*/  F2FP.SATFINITE.E4M3.F32.PACK_AB_MERGE_C R5, RZ, R2, RZ ;  /* 0x00000002ff05723e */ /* 0x002fe200048070ff */
[----:B------:R0:W-:Y:S01]  /*daa0*/  @!P6 STG.E.U8 desc[UR16][R30.64+0x41], R7 ;  /* 0x000041071e00e986 */ /* 0x0001e2000c101110 */
[C---:B------:R-:W-:Y:S02]  /*dab0*/  ISETP.LT.OR P5, PT, R41.reuse, 0x49, !P0 ;  /* 0x000000492900780c */ /* 0x040fe400047a1670 */
[C---:B------:R-:W-:Y:S01]  /*dac0*/  ISETP.LT.OR P6, PT, R41.reuse, 0x4a, !P0 ;  /* 0x0000004a2900780c */ /* 0x040fe200047c1670 */
[----:B------:R1:W-:Y:S01]  /*dad0*/  @!P3 STG.E.U8 desc[UR16][R28.64+0x48], R5 ;  /* 0x000048051c00b986 */ /* 0x0003e2000c101110 */
[----:B------:R-:W-:Y:S02]  /*dae0*/  ISETP.LT.OR P3, PT, R41, 0x51, !P1 ;  /* 0x000000512900780c */ /* 0x000fe40004f61670 */
[----:B------:R-:W-:-:S02]  /*daf0*/  F2FP.SATFINITE.E4M3.F32.PACK_AB_MERGE_C R9, RZ, R3, RZ ;  /* 0x00000003ff09723e */ /* 0x000fc400048070ff */
[----:B------:R-:W-:-:S03]  /*db00*/  F2FP.SATFINITE.E4M3.F32.PACK_AB_MERGE_C R11, RZ, R4, RZ ;  /* 0x00000004ff0b723e */ /* 0x000fc600048070ff */
[----:B------:R1:W-:Y:S04]  /*db10*/  @!P2 STG.E.U8 desc[UR16][R28.64+0x49], R9 ;  /* 0x000049091c00a986 */ /* 0x0003e8000c101110 */
[----:B------:R-:W-:Y:S01]  /*db20*/  @!P5 STG.E.U8 desc[UR16][R30.64+0x48], R11 ;  /* 0x0000480b1e00d986 */ /* 0x000fe2000c101110 */
[----:B------:R-:W-:-:S03]  /*db30*/  FMUL R0, R221, UR20 ;  /* 0x00000014dd007c20 */ /* 0x000fc60008400000 */
[----:B------:R-:W4:Y:S02]  /*db40*/  LDL.LU R221, [R1+0x34] ;  /* 0x0000340001dd7983 */ /* 0x000f240000300800 */
[----:B0-----:R-:W-:-:S05]  /*db50*/  F2FP.SATFINITE.E4M3.F32.PACK_AB_MERGE_C R7, RZ, R0, RZ ;  /* 0x00000000ff07723e */ /* 0x001fca00048070ff */
[----:B------:R-:W-:Y:S01]  /*db60*/  @!P6 STG.E.U8 desc[UR16][R30.64+0x49], R7 ;  /* 0x000049071e00e986 */ /* 0x000fe2000c101110 */
[----:B--2---:R-:W-:-:S03]  /*db70*/  FMUL R2, R220, UR20 ;  /* 0x00000014dc027c20 */ /* 0x004fc60008400000 */
[----:B------:R-:W2:Y:S02]  /*db80*/  LDL.LU R220, [R1+0x38] ;  /* 0x0000380001dc7983 */ /* 0x000ea40000300800 */
[----:B-1----:R-:W-:-:S05]  /*db90*/  F2FP.SATFINITE.E4M3.F32.PACK_AB_MERGE_C R5, RZ, R2, RZ ;  /* 0x00000002ff05723e */ /* 0x002fca00048070ff */
[----:B------:R0:W-:Y:S01]  /*dba0*/  @!P3 STG.E.U8 desc[UR16][R28.64+0x50], R5 ;  /* 0x000050051c00b986 */ /* 0x0001e2000c101110 */
[----:B------:R-:W-:-:S03]  /*dbb0*/  FMUL R3, R222, UR20 ;  /* 0x00000014de037c20 */ /* 0x000fc60008400000 */
[----:B------:R-:W2:Y:S02]  /*dbc0*/  LDL.LU R222, [R1+0x3c] ;  /* 0x00003c0001de7983 */ /* 0x000ea40000300800 */
[----:B------:R-:W-:Y:S01]  /*dbd0*/  F2FP.SATFINITE.E4M3.F32.PACK_AB_MERGE_C R9, RZ, R3, RZ ;  /* 0x00000003ff09723e */ /* 0x000fe200048070ff */
[----:B------:R-:W-:Y:S02]  /*dbe0*/  FMUL R0, R223, UR20 ;  /* 0x00000014df007c20 */ /* 0x000fe40008400000 */
[----:B------:R-:W2:Y:S03]  /*dbf0*/  LDL.LU R223, [R1+0x40] ;  /* 0x0000400001df7983 */ /* 0x000ea60000300800 */
[----:B------:R-:W-:Y:S01]  /*dc00*/  F2FP.SATFINITE.E4M3.F32.PACK_AB_MERGE_C R13, RZ, R0, RZ ;  /* 0x00000000ff0d723e */ /* 0x000fe200048070ff */
[----:B---3--:R-:W-:Y:S02]  /*dc10*/  FMUL R2, R225, UR20 ;  /* 0x00000014e1027c20 */ /* 0x008fe40008400000 */
[----:B------:R-:W3:Y:S01]  /*dc20*/  LDL.LU R225, [R1+0x44] ;  /* 0x0000440001e17983 */ /* 0x000ee20000300800 */
[----:B----4-:R-:W-:-:S03]  /*dc30*/  FMUL R0, R224, UR20 ;  /* 0x00000014e0007c20 */ /* 0x010fc60008400000 */
[----:B------:R-:W4:Y:S01]  /*dc40*/  LDL.LU R224, [R1+0x48] ;  /* 0x0000480001e07983 */ /* 0x000f220000300800 */
[----:B------:R-:W-:Y:S01]  /*dc50*/  FMUL R3, R226, UR20 ;  /* 0x00000014e2037c20 */ /* 0x000fe20008400000 */
[----:B0-----:R-:W-:Y:S02]  /*dc60*/  F2FP.SATFINITE.E4M3.F32.PACK_AB_MERGE_C R5, RZ, R0, RZ ;  /* 0x00000000ff05723e */ /* 0x001fe400048070ff */
[----:B------:R-:W4:Y:S01]  /*dc70*/  LDL.LU R226, [R1+0x4c] ;  /* 0x00004c0001e27983 */ /* 0x000f220000300800 */
[----:B------:R-:W-:-:S03]  /*dc80*/  FMUL R0, R227, UR20 ;  /* 0x00000014e3007c20 */ /* 0x000fc60008400000 */
[----:B------:R-:W4:Y:S01]  /*dc90*/  LDL.LU R227, [R1+0x50] ;  /* 0x0000500001e37983 */ /* 0x000f220000300800 */
[C---:B------:R-:W-:Y:S02]  /*dca0*/  ISETP.LT.OR P2, PT, R41.reuse, 0x52, !P1 ;  /* 0x000000522900780c */ /* 0x040fe40004f41670 */
[C---:B------:R-:W-:Y:S01]  /*dcb0*/  ISETP.LT.OR P6, PT, R41.reuse, 0x52, !P0 ;  /* 0x000000522900780c */ /* 0x040fe200047c1670 */
[----:B------:R-:W4:Y:S01]  /*dcc0*/  LDL.LU R219, [R1+0x54] ;  /* 0x0000540001db7983 */ /* 0x000f220000300800 */
[C---:B------:R-:W-:Y:S02]  /*dcd0*/  ISETP.LT.OR P5, PT, R41.reuse, 0x51, !P0 ;  /* 0x000000512900780c */ /* 0x040fe400047a1670 */
[----:B------:R-:W-:Y:S02]  /*dce0*/  ISETP.LT.OR P3, PT, R41, 0x59, !P1 ;  /* 0x000000592900780c */ /* 0x000fe40004f61670 */
[----:B------:R-:W-:Y:S02]  /*dcf0*/  F2FP.SATFINITE.E4M3.F32.PACK_AB_MERGE_C R7, RZ, R2, RZ ;  /* 0x00000002ff07723e */ /* 0x000fe400048070ff */
[----:B------:R-:W-:-:S03]  /*dd00*/  F2FP.SATFINITE.E4M3.F32.PACK_AB_MERGE_C R11, RZ, R0, RZ ;  /* 0x00000000ff0b723e */ /* 0x000fc600048070ff */
[----:B------:R0:W-:Y:S01]  /*dd10*/  @!P2 STG.E.U8 desc[UR16][R28.64+0x51], R9 ;  /* 0x000051091c00a986 */ /* 0x0001e2000c101110 */
[----:B------:R-:W-:-:S03]  /*dd20*/  ISETP.LT.OR P2, PT, R41, 0x5a, !P1 ;  /* 0x0000005a2900780c */ /* 0x000fc60004f41670 */
[----:B------:R-:W-:Y:S01]  /*dd30*/  @!P6 STG.E.U8 desc[UR16][R30.64+0x51], R7 ;  /* 0x000051071e00e986 */ /* 0x000fe2000c101110 */
[----:B------:R-:W-:-:S03]  /*dd40*/  ISETP.LT.OR P6, PT, R41, 0x5a, !P0 ;  /* 0x0000005a2900780c */ /* 0x000fc600047c1670 */
[----:B------:R-:W-:Y:S01]  /*dd50*/  @!P5 STG.E.U8 desc[UR16][R30.64+0x50], R13 ;  /* 0x0000500d1e00d986 */ /* 0x000fe2000c101110 */
[----:B0-----:R-:W-:-:S03]  /*dd60*/  F2FP.SATFINITE.E4M3.F32.PACK_AB_MERGE_C R9, RZ, R3, RZ ;  /* 0x00000003ff09723e */ /* 0x001fc600048070ff */
[----:B------:R0:W-:Y:S04]  /*dd70*/  @!P3 STG.E.U8 desc[UR16][R28.64+0x58], R5 ;  /* 0x000058051c00b986 */ /* 0x0001e8000c101110 */
[----:B------:R1:W-:Y:S01]  /*dd80*/  @!P2 STG.E.U8 desc[UR16][R28.64+0x59], R9 ;  /* 0x000059091c00a986 */ /* 0x0003e2000c101110 */
[----:B------:R-:W-:-:S03]  /*dd90*/  FMUL R0, R221, UR20 ;  /* 0x00000014dd007c20 */ /* 0x000fc60008400000 */
[----:B------:R-:W4:Y:S02]  /*dda0*/  LDL.LU R221, [R1+0x58] ;  /* 0x0000580001dd7983 */ /* 0x000f240000300800 */
[----:B0-----:R-:W-:-:S05]  /*ddb0*/  F2FP.SATFINITE.E4M3.F32.PACK_AB_MERGE_C R5, RZ, R0, RZ ;  /* 0x00000000ff05723e */ /* 0x001fca00048070ff */
[----:B------:R0:W-:Y:S01]  /*ddc0*/  @!P6 STG.E.U8 desc[UR16][R30.64+0x59], R5 ;  /* 0x000059051e00e986 */ /* 0x0001e2000c101110 */
[----:B--2---:R-:W-:-:S03]  /*ddd0*/  FMUL R2, R220, UR20 ;  /* 0x00000014dc027c20 */ /* 0x004fc60008400000 */
[----:B------:R-:W2:Y:S02]  /*dde0*/  LDL.LU R220, [R1+0x5c] ;  /* 0x00005c0001dc7983 */ /* 0x000ea40000300800 */
[----:B------:R-:W-:Y:S01]  /*ddf0*/  F2FP.SATFINITE.E4M3.F32.PACK_AB_MERGE_C R7, RZ, R2, RZ ;  /* 0x00000002ff07723e */ /* 0x000fe200048070ff */
[----:B------:R-:W-:Y:S02]  /*de00*/  FMUL R3, R222, UR20 ;  /* 0x00000014de037c20 */ /* 0x000fe40008400000 */
[----:B------:R-:W2:Y:S03]  /*de10*/  LDL.LU R222, [R1+0x60] ;  /* 0x0000600001de7983 */ /* 0x000ea60000300800 */
[----:B-1----:R-:W-:Y:S01]  /*de20*/  F2FP.SATFINITE.E4M3.F32.PACK_AB_MERGE_C R9, RZ, R3, RZ ;  /* 0x00000003ff09723e */ /* 0x002fe200048070ff */
[----:B------:R-:W-:Y:S02]  /*de30*/  FMUL R4, R223, UR20 ;  /* 0x00000014df047c20 */ /* 0x000fe40008400000 */
[----:B------:R-:W2:Y:S01]  /*de40*/  LDL.LU R223, [R1+0x64] ;  /* 0x0000640001df7983 */ /* 0x000ea20000300800 */
[----:B---3--:R-:W-:-:S03]  /*de50*/  FMUL R0, R225, UR20 ;  /* 0x00000014e1007c20 */ /* 0x008fc60008400000 */
[----:B------:R-:W3:Y:S01]  /*de60*/  LDL.LU R225, [R1+0x68] ;  /* 0x0000680001e17983 */ /* 0x000ee20000300800 */
[----:B----4-:R-:W-:Y:S01]  /*de70*/  FMUL R2, R224, UR20 ;  /* 0x00000014e0027c20 */ /* 0x010fe20008400000 */
[----:B0-----:R-:W-:Y:S02]  /*de80*/  F2FP.SATFINITE.E4M3.F32.PACK_AB_MERGE_C R5, RZ, R0, RZ ;  /* 0x00000000ff05723e */ /* 0x001fe400048070ff */
[----:B------:R-:W4:Y:S01]  /*de90*/  LDL.LU R224, [R1+0x6c] ;  /* 0x00006c0001e07983 */ /* 0x000f220000300800 */
[----:B------:R-:W-:-:S03]  /*dea0*/  FMUL R3, R226, UR20 ;  /* 0x00000014e2037c20 */ /* 0x000fc60008400000 */
[----:B------:R-:W4:Y:S01]  /*deb0*/  LDL.LU R226, [R1+0x70] ;  /* 0x0000700001e27983 */ /* 0x000f220000300800 */
[----:B------:R-:W-:-:S03]  /*dec0*/  FMUL R0, R227, UR20 ;  /* 0x00000014e3007c20 */ /* 0x000fc60008400000 */
[----:B------:R-:W4:Y:S01]  /*ded0*/  LDL.LU R227, [R1+0x74] ;  /* 0x0000740001e37983 */ /* 0x000f220000300800 */
[C---:B------:R-:W-:Y:S02]  /*dee0*/  ISETP.LT.OR P5, PT, R41.reuse, 0x59, !P0 ;  /* 0x000000592900780c */ /* 0x040fe400047a1670 */
[C---:B------:R-:W-:Y:S02]  /*def0*/  ISETP.LT.OR P2, PT, R41.reuse, 0x62, !P1 ;  /* 0x000000622900780c */ /* 0x040fe40004f41670 */
[C---:B------:R-:W-:Y:S02]  /*df00*/  ISETP.LT.OR P3, PT, R41.reuse, 0x61, !P1 ;  /* 0x000000612900780c */ /* 0x040fe40004f61670 */
[----:B------:R-:W-:-:S07]  /*df10*/  ISETP.LT.OR P6, PT, R41, 0x62, !P0 ;  /* 0x000000622900780c */ /* 0x000fce00047c1670 */
[----:B------:R-:W-:Y:S01]  /*df20*/  @!P5 STG.E.U8 desc[UR16][R30.64+0x58], R11 ;  /* 0x0000580b1e00d986 */ /* 0x000fe2000c101110 */
[----:B------:R-:W-:-:S03]  /*df30*/  ISETP.LT.OR P5, PT, R41, 0x61, !P0 ;  /* 0x000000612900780c */ /* 0x000fc600047a1670 */
[----:B------:R0:W-:Y:S01]  /*df40*/  @!P2 STG.E.U8 desc[UR16][R28.64+0x61], R9 ;  /* 0x000061091c00a986 */ /* 0x0001e2000c101110 */
[----:B------:R-:W-:-:S03]  /*df50*/  ISETP.LT.OR P2, PT, R41, 0x6a, !P1 ;  /* 0x0000006a2900780c */ /* 0x000fc60004f41670 */
[----:B------:R1:W-:Y:S01]  /*df60*/  @!P3 STG.E.U8 desc[UR16][R28.64+0x60], R7 ;  /* 0x000060071c00b986 */ /* 0x0003e2000c101110 */
[----:B------:R-:W-:Y:S02]  /*df70*/  ISETP.LT.OR P3, PT, R41, 0x69, !P1 ;  /* 0x000000692900780c */ /* 0x000fe40004f61670 */
[----:B------:R-:W-:Y:S01]  /*df80*/  F2FP.SATFINITE.E4M3.F32.PACK_AB_MERGE_C R13, RZ, R4, RZ ;  /* 0x00000004ff0d723e */ /* 0x000fe200048070ff */
[----:B------:R1:W-:Y:S01]  /*df90*/  @!P6 STG.E.U8 desc[UR16][R30.64+0x61], R5 ;  /* 0x000061051e00e986 */ /* 0x0003e2000c101110 */
[----:B0-----:R-:W-:-:S03]  /*dfa0*/  F2FP.SATFINITE.E4M3.F32.PACK_AB_MERGE_C R9, RZ, R3, RZ ;  /* 0x00000003ff09723e */ /* 0x001fc600048070ff */
[----:B------:R-:W-:Y:S01]  /*dfb0*/  @!P5 STG.E.U8 desc[UR16][R30.64+0x60], R13 ;  /* 0x0000600d1e00d986 */ /* 0x000fe2000c101110 */
[----:B-1----:R-:W-:-:S03]  /*dfc0*/  F2FP.SATFINITE.E4M3.F32.PACK_AB_MERGE_C R7, RZ, R2, RZ ;  /* 0x00000002ff07723e */ /* 0x002fc600048070ff */
[----:B------:R-:W-:Y:S01]  /*dfd0*/  @!P2 STG.E.U8 desc[UR16][R28.64+0x69], R9 ;  /* 0x000069091c00a986 */ /* 0x000fe2000c101110 */
[C---:B------:R-:W-:Y:S02]  /*dfe0*/  ISETP.LT.OR P5, PT, R41.reuse, 0x69, !P0 ;  /* 0x000000692900780c */ /* 0x040fe400047a1670 */
[C---:B------:R-:W-:Y:S01]  /*dff0*/  ISETP.LT.OR P6, PT, R41.reuse, 0x6a, !P0 ;  /* 0x0000006a2900780c */ /* 0x040fe200047c1670 */
[----:B------:R0:W-:Y:S01]  /*e000*/  @!P3 STG.E.U8 desc[UR16][R28.64+0x68], R7 ;  /* 0x000068071c00b986 */ /* 0x0001e2000c101110 */
[----:B------:R-:W-:Y:S01]  /*e010*/  ISETP.LT.OR P2, PT, R41, 0x72, !P1 ;  /* 0x000000722900780c */ /* 0x000fe20004f41670 */
[----:B------:R-:W-:Y:S01]  /*e020*/  FMUL R2, R219, UR20 ;  /* 0x00000014db027c20 */ /* 0x000fe20008400000 */
[----:B------:R-:W-:Y:S02]  /*e030*/  ISETP.LT.OR P3, PT, R41, 0x71, !P1 ;  /* 0x000000712900780c */ /* 0x000fe40004f61670 */
[----:B------:R-:W-:Y:S02]  /*e040*/  F2FP.SATFINITE.E4M3.F32.PACK_AB_MERGE_C R11, RZ, R0, RZ ;  /* 0x00000000ff0b723e */ /* 0x000fe400048070ff */
[----:B------:R-:W-:-:S03]  /*e050*/  F2FP.SATFINITE.E4M3.F32.PACK_AB_MERGE_C R5, RZ, R2, RZ ;  /* 0x00000002ff05723e */ /* 0x000fc600048070ff */
[----:B------:R-:W-:Y:S01]  /*e060*/  @!P5 STG.E.U8 desc[UR16][R30.64+0x68], R11 ;  /* 0x0000680b1e00d986 */ /* 0x000fe2000c101110 */
[----:B------:R-:W-:-:S03]  /*e070*/  ISETP.LT.OR P5, PT, R41, 0x71, !P0 ;  /* 0x000000712900780c */ /* 0x000fc600047a1670 */
[----:B------:R-:W-:Y:S01]  /*e080*/  @!P6 STG.E.U8 desc[UR16][R30.64+0x69], R5 ;  /* 0x000069051e00e986 */ /* 0x000fe2000c101110 */
[----:B------:R-:W-:Y:S01]  /*e090*/  ISETP.LT.OR P6, PT, R41, 0x72, !P0 ;  /* 0x000000722900780c */ /* 0x000fe200047c1670 */
[----:B------:R-:W-:-:S05]  /*e0a0*/  FMUL R0, R221, UR20 ;  /* 0x00000014dd007c20 */ /* 0x000fca0008400000 */
[----:B0-----:R-:W-:-:S05]  /*e0b0*/  F2FP.SATFINITE.E4M3.F32.PACK_AB_MERGE_C R7, RZ, R0, RZ ;  /* 0x00000000ff07723e */ /* 0x001fca00048070ff */
[----:B------:R0:W-:Y:S01]  /*e0c0*/  @!P3 STG.E.U8 desc[UR16][R28.64+0x70], R7 ;  /* 0x000070071c00b986 */ /* 0x0001e2000c101110 */
[C---:B------:R-:W-:Y:S02]  /*e0d0*/  ISETP.LT.OR P3, PT, R41.reuse, 0x79, !P0 ;  /* 0x000000792900780c */ /* 0x040fe40004761670 */
[----:B------:R-:W-:Y:S01]  /*e0e0*/  ISETP.LT.OR P0, PT, R41, 0x7a, !P0 ;  /* 0x0000007a2900780c */ /* 0x000fe20004701670 */
[----:B--2---:R-:W-:-:S05]  /*e0f0*/  FMUL R3, R220, UR20 ;  /* 0x00000014dc037c20 */ /* 0x004fca0008400000 */
[----:B------:R-:W-:-:S05]  /*e100*/  F2FP.SATFINITE.E4M3.F32.PACK_AB_MERGE_C R9, RZ, R3, RZ ;  /* 0x00000003ff09723e */ /* 0x000fca00048070ff */
[----:B------:R1:W-:Y:S01]  /*e110*/  @!P2 STG.E.U8 desc[UR16][R28.64+0x71], R9 ;  /* 0x000071091c00a986 */ /* 0x0003e2000c101110 */
[C---:B------:R-:W-:Y:S02]  /*e120*/  ISETP.LT.OR P2, PT, R41.reuse, 0x79, !P1 ;  /* 0x000000792900780c */ /* 0x040fe40004f41670 */
[----:B------:R-:W-:Y:S01]  /*e130*/  ISETP.LT.OR P1, PT, R41, 0x7a, !P1 ;  /* 0x0000007a2900780c */ /* 0x000fe20004f21670 */
[----:B------:R-:W-:-:S05]  /*e140*/  FMUL R0, R222, UR20 ;  /* 0x00000014de007c20 */ /* 0x000fca0008400000 */
[----:B------:R-:W-:-:S05]  /*e150*/  F2FP.SATFINITE.E4M3.F32.PACK_AB_MERGE_C R13, RZ, R0, RZ ;  /* 0x00000000ff0d723e */ /* 0x000fca00048070ff */
[----:B------:R2:W-:Y:S01]  /*e160*/  @!P5 STG.E.U8 desc[UR16][R30.64+0x70], R13 ;  /* 0x0000700d1e00d986 */ /* 0x0005e2000c101110 */
[----:B------:R-:W-:Y:S01]  /*e170*/  FMUL R0, R223, UR20 ;  /* 0x00000014df007c20 */ /* 0x000fe20008400000 */
[----:B---3--:R-:W-:Y:S01]  /*e180*/  FMUL R2, R225, UR20 ;  /* 0x00000014e1027c20 */ /* 0x008fe20008400000 */
[----:B----4-:R-:W-:-:S03]  /*e190*/  FMUL R3, R224, UR20 ;  /* 0x00000014e0037c20 */ /* 0x010fc60008400000 */
[----:B0-----:R-:W-:Y:S01]  /*e1a0*/  F2FP.SATFINITE.E4M3.F32.PACK_AB_MERGE_C R7, RZ, R0, RZ ;  /* 0x00000000ff07723e */ /* 0x001fe200048070ff */
[----:B------:R-:W-:Y:S01]  /*e1b0*/  FMUL R4, R226, UR20 ;  /* 0x00000014e2047c20 */ /* 0x000fe20008400000 */
[----:B------:R-:W-:Y:S01]  /*e1c0*/  FMUL R5, R227, UR20 ;  /* 0x00000014e3057c20 */ /* 0x000fe20008400000 */
[----:B-1----:R-:W-:Y:S02]  /*e1d0*/  F2FP.SATFINITE.E4M3.F32.PACK_AB_MERGE_C R9, RZ, R2, RZ ;  /* 0x00000002ff09723e */ /* 0x002fe400048070ff */
[----:B------:R-:W-:Y:S02]  /*e1e0*/  F2FP.SATFINITE.E4M3.F32.PACK_AB_MERGE_C R3, RZ, R3, RZ ;  /* 0x00000003ff03723e */ /* 0x000fe400048070ff */
[----:B------:R-:W-:Y:S02]  /*e1f0*/  F2FP.SATFINITE.E4M3.F32.PACK_AB_MERGE_C R11, RZ, R4, RZ ;  /* 0x00000004ff0b723e */ /* 0x000fe400048070ff */
[----:B------:R-:W-:Y:S01]  /*e200*/  F2FP.SATFINITE.E4M3.F32.PACK_AB_MERGE_C R5, RZ, R5, RZ ;  /* 0x00000005ff05723e */ /* 0x000fe200048070ff */
[----:B------:R2:W-:Y:S04]  /*e210*/  @!P6 STG.E.U8 desc[UR16][R30.64+0x71], R7 ;  /* 0x000071071e00e986 */ /* 0x0005e8000c101110 */
[----:B------:R2:W-:Y:S04]  /*e220*/  @!P2 STG.E.U8 desc[UR16][R28.64+0x78], R9 ;  /* 0x000078091c00a986 */ /* 0x0005e8000c101110 */
[----:B------:R2:W-:Y:S04]  /*e230*/  @!P1 STG.E.U8 desc[UR16][R28.64+0x79], R3 ;  /* 0x000079031c009986 */ /* 0x0005e8000c101110 */
[----:B------:R2:W-:Y:S04]  /*e240*/  @!P3 STG.E.U8 desc[UR16][R30.64+0x78], R11 ;  /* 0x0000780b1e00b986 */ /* 0x0005e8000c101110 */
[----:B------:R2:W-:Y:S02]  /*e250*/  @!P0 STG.E.U8 desc[UR16][R30.64+0x79], R5 ;  /* 0x000079051e008986 */ /* 0x0005e4000c101110 */
.L_x_289:
[----:B------:R-:W-:Y:S05]  /*e260*/  BSYNC B0 ;  /* 0x0000000000007941 */ /* 0x000fea0003800000 */
.L_x_31:
[----:B0-2---:R-:W2:Y:S04]  /*e270*/  LDL.LU R3, [R1+0x78] ;  /* 0x0000780001037983 */ /* 0x005ea80000300800 */
[----:B-----5:R-:W2:Y:S01]  /*e280*/  LDL.LU R2, [R1+0x7c] ;  /* 0x00007c0001027983 */ /* 0x020ea20000300800 */
[----:B------:R-:W-:Y:S01]  /*e290*/  ULDC UR6, c[0x0][0xc] ;  /* 0x0000030000067ab9 */ /* 0x000fe20000000800 */
[----:B------:R-:W-:Y:S01]  /*e2a0*/  ULDC UR7, c[0x0][0x10] ;  /* 0x0000040000077ab9 */ /* 0x000fe20000000800 */
[----:B------:R-:W2:Y:S01]  /*e2b0*/  LDC R5, c[0x0][0x14] ;  /* 0x00000500ff057b82 */ /* 0x000ea20000000800 */
[----:B------:R-:W-:Y:S01]  /*e2c0*/  UIMAD.WIDE.U32 UR6, UR6, UR7, URZ ;  /* 0x00000007060672a5 */ /* 0x000fe2000f8e003f */
[----:B------:R-:W-:Y:S01]  /*e2d0*/  PRMT R0, RZ, 0x7610, R0 ;  /* 0x00007610ff007816 */ /* 0x000fe20000000000 */
[----:B------:R-:W-:-:S04]  /*e2e0*/  UMOV UR22, 0xffffffff ;  /* 0xffffffff00167882 */ /* 0x000fc80000000000 */
[----:B--2---:R-:W-:-:S04]  /*e2f0*/  IMAD.WIDE.U32 R2, R5, UR6, R2 ;  /* 0x0000000605027c25 */ /* 0x004fc8000f8e0002 */
[----:B------:R-:W-:Y:S01]  /*e300*/  IMAD R5, R5, UR7, RZ ;  /* 0x0000000705057c24 */ /* 0x000fe2000f8e02ff */
[----:B------:R-:W-:Y:S01]  /*e310*/  ULDC.64 UR6, c[0x0][0x650] ;  /* 0x0001940000067ab9 */ /* 0x000fe20000000a00 */
[----:B------:R-:W-:Y:S01]  /*e320*/  IMAD.MOV.U32 R19, RZ, RZ, R2 ;  /* 0x000000ffff137224 */ /* 0x000fe200078e0002 */
[----:B------:R-:W-:Y:S01]  /*e330*/  ISETP.GE.U32.AND P0, PT, R2, UR6, PT ;  /* 0x0000000602007c0c */ /* 0x000fe2000bf06070 */
[----:B------:R-:W-:Y:S02]  /*e340*/  IMAD.IADD R22, R3, 0x1, R5 ;  /* 0x0000000103167824 */ /* 0x000fe400078e0205 */
[----:B------:R-:W-:-:S03]  /*e350*/  IMAD.MOV.U32 R2, RZ, RZ, -0x1 ;  /* 0xffffffffff027424 */ /* 0x000fc600078e00ff */
[----:B------:R0:W-:Y:S01]  /*e360*/  STL [R1+0x78], R22 ;  /* 0x0000781601007387 */ /* 0x0001e20000100800 */
[----:B------:R-:W-:-:S03]  /*e370*/  ISETP.GE.U32.AND.EX P0, PT, R22, UR7, PT, P0 ;  /* 0x0000000716007c0c */ /* 0x000fc6000bf06100 */
[----:B------:R0:W-:Y:S04]  /*e380*/  STL [R1+0x7c], R19 ;  /* 0x00007c1301007387 */ /* 0x0001e80000100800 */
[----:B------:R0:W-:Y:S06]  /*e390*/  STL [R1+0x80], R2 ;  /* 0x0000800201007387 */ /* 0x0001ec0000100800 */
[----:B------:R-:W-:Y:S05]  /*e3a0*/  @P0 BRA `(.L_x_290) ;  /* 0x00000004006c0947 */ /* 0x000fea0003800000 */
[----:B------:R-:W2:Y:S01]  /*e3b0*/  S2R R14, SR_CTAID.X ;  /* 0x00000000000e7919 */ /* 0x000ea20000002500 */
[----:B------:R-:W5:Y:S01]  /*e3c0*/  LDC.64 R8, c[0x0][0x628] ;  /* 0x00018a00ff087b82 */ /* 0x000f620000000a00 */
[----:B------:R-:W-:Y:S01]  /*e3d0*/  ULDC UR6, c[0x0][0x150] ;  /* 0x0000540000067ab9 */ /* 0x000fe20000000800 */
[----:B------:R-:W-:Y:S01]  /*e3e0*/  IMAD.MOV.U32 R6, RZ, RZ, R19 ;  /* 0x000000ffff067224 */ /* 0x000fe200078e0013 */
[----:B------:R-:W0:Y:S01]  /*e3f0*/  S2R R16, SR_CTAID.Y ;  /* 0x0000000000107919 */ /* 0x000e220000002600 */
[----:B------:R-:W-:-:S04]  /*e400*/  IMAD.MOV.U32 R7, RZ, RZ, R22 ;  /* 0x000000ffff077224 */ /* 0x000fc800078e0016 */
[----:B------:R-:W0:Y:S08]  /*e410*/  LDC R17, c[0x0][0x144] ;  /* 0x00005100ff117b82 */ /* 0x000e300000000800 */
[----:B------:R-:W0:Y:S08]  /*e420*/  LDC R10, c[0x0][0x630] ;  /* 0x00018c00ff0a7b82 */ /* 0x000e300000000800 */
[----:B------:R-:W0:Y:S01]  /*e430*/  LDC.64 R12, c[0x0][0x620] ;  /* 0x00018800ff0c7b82 */ /* 0x000e220000000a00 */
[----:B-----5:R-:W-:-:S04]  /*e440*/  ISETP.NE.U32.AND P0, PT, R8, RZ, PT ;  /* 0x000000ff0800720c */ /* 0x020fc80003f05070 */
[----:B------:R-:W-:Y:S02]  /*e450*/  ISETP.NE.AND.EX P0, PT, R9, RZ, PT, P0 ;  /* 0x000000ff0900720c */ /* 0x000fe40003f05300 */
[----:B--2---:R-:W-:-:S05]  /*e460*/  I2FP.F32.U32 R0, R14 ;  /* 0x0000000e00007245 */ /* 0x004fca0000201000 */
[----:B------:R-:W-:-:S04]  /*e470*/  FMUL R0, R0, UR6 ;  /* 0x0000000600007c20 */ /* 0x000fc80008400000 */
[----:B------:R2:W0:Y:S02]  /*e480*/  F2I.U32.TRUNC.NTZ R15, R0 ;  /* 0x00000000000f7305 */ /* 0x000424000020f000 */
[----:B------:R-:W-:Y:S05]  /*e490*/  @!P0 BRA `(.L_x_291) ;  /* 0x0000000000288947 */ /* 0x000fea0003800000 */
[----:B--2---:R-:W2:Y:S02]  /*e4a0*/  LDC R0, c[0x0][0x634] ;  /* 0x00018d00ff007b82 */ /* 0x004ea40000000800 */
[----:B--2---:R-:W-:-:S05]  /*e4b0*/  IADD3 R7, P0, R19, R0, RZ ;  /* 0x0000000013077210 */ /* 0x004fca0007f1e0ff */
[----:B------:R-:W-:-:S04]  /*e4c0*/  IMAD.X R11, RZ, RZ, R22, P0 ;  /* 0x000000ffff0b7224 */ /* 0x000fc800000e0616 */
[----:B0-----:R-:W-:-:S04]  /*e4d0*/  IMAD.WIDE.U32 R2, R11, R8, RZ ;  /* 0x000000080b027225 */ /* 0x001fc800078e00ff */
[----:B------:R-:W-:-:S04]  /*e4e0*/  IMAD.WIDE.U32 R4, P0, R7, R9, R2 ;  /* 0x0000000907047225 */ /* 0x000fc80007800002 */
[----:B------:R-:W-:-:S04]  /*e4f0*/  IMAD.WIDE.U32 R2, R7, R8, RZ ;  /* 0x0000000807027225 */ /* 0x000fc800078e00ff */
[----:B------:R-:W-:Y:S01]  /*e500*/  IMAD.X R7, RZ, RZ, RZ, P0 ;  /* 0x000000ffff077224 */ /* 0x000fe200000e06ff */
[----:B------:R-:W-:Y:S01]  /*e510*/  IADD3 RZ, P0, R3, R4, RZ ;  /* 0x0000000403ff7210 */ /* 0x000fe20007f1e0ff */
[----:B------:R-:W-:-:S04]  /*e520*/  IMAD.MOV.U32 R6, RZ, RZ, R5 ;  /* 0x000000ffff067224 */ /* 0x000fc800078e0005 */
[----:B------:R-:W-:-:S08]  /*e530*/  IMAD.WIDE.U32.X R6, R11, R9, R6, P0 ;  /* 0x000000090b067225 */ /* 0x000fd000000e0406 */
.L_x_291:
[-CC-:B01----:R-:W-:Y:S01]  /*e540*/  SHF.R.U64 R24, R6, R10.reuse, R7.reuse ;  /* 0x0000000a06187219 */ /* 0x183fe20000001207 */
[----:B------:R-:W0:Y:S01]  /*e550*/  LDC.64 R20, c[0x0][0x640] ;  /* 0x00019000ff147b82 */ /* 0x000e220000000a00 */
[----:B--2---:R-:W-:Y:S01]  /*e560*/  SHF.R.U32.HI R0, RZ, R10, R7 ;  /* 0x0000000aff007219 */ /* 0x004fe20000011607 */
[----:B------:R-:W-:Y:S01]  /*e570*/  IMAD.MOV.U32 R2, RZ, RZ, R19 ;  /* 0x000000ffff027224 */ /* 0x000fe200078e0013 */
[----:B------:R-:W-:Y:S01]  /*e580*/  IADD3 R5, P0, RZ, -R24, RZ ;  /* 0x80000018ff057210 */ /* 0x000fe20007f1e0ff */
[----:B------:R-:W-:Y:S01]  /*e590*/  IMAD.MOV R15, RZ, RZ, -R15 ;  /* 0x000000ffff0f7224 */ /* 0x000fe200078e0a0f */
[----:B------:R-:W-:Y:S01]  /*e5a0*/  ULDC UR6, c[0x0][0x154] ;  /* 0x0000550000067ab9 */ /* 0x000fe20000000800 */
[----:B------:R-:W-:Y:S02]  /*e5b0*/  IMAD.MOV.U32 R7, RZ, RZ, 0x1 ;  /* 0x00000001ff077424 */ /* 0x000fe400078e00ff */
[----:B------:R-:W1:Y:S01]  /*e5c0*/  LDC R4, c[0x0][0x618] ;  /* 0x00018600ff047b82 */ /* 0x000e620000000800 */
[----:B------:R-:W-:-:S02]  /*e5d0*/  IMAD.X R3, RZ, RZ, ~R0, P0 ;  /* 0x000000ffff037224 */ /* 0x000fc400000e0e00 */
[----:B------:R-:W-:Y:S02]  /*e5e0*/  IMAD R15, R17, R15, R14 ;  /* 0x0000000f110f7224 */ /* 0x000fe400078e020e */
[-C--:B------:R-:W-:Y:S02]  /*e5f0*/  IMAD R0, R3, R12.reuse, RZ ;  /* 0x0000000c03007224 */ /* 0x080fe400078e02ff */
[----:B------:R-:W-:Y:S01]  /*e600*/  IMAD.MOV.U32 R3, RZ, RZ, R22 ;  /* 0x000000ffff037224 */ /* 0x000fe200078e0016 */
[----:B------:R-:W2:Y:S01]  /*e610*/  LDC R6, c[0x0][0x608] ;  /* 0x00018200ff067b82 */ /* 0x000ea20000000800 */
[----:B------:R-:W-:-:S04]  /*e620*/  IMAD.WIDE.U32 R2, R5, R12, R2 ;  /* 0x0000000c05027225 */ /* 0x000fc800078e0002 */
[----:B------:R-:W-:-:S03]  /*e630*/  IMAD R5, R5, R13, R0 ;  /* 0x0000000d05057224 */ /* 0x000fc600078e0200 */
[----:B------:R-:W5:Y:S01]  /*e640*/  LDC R18, c[0x0][0x658] ;  /* 0x00019600ff127b82 */ /* 0x000f620000000800 */
[----:B------:R-:W-:Y:S01]  /*e650*/  I2FP.F32.U32 R0, R16 ;  /* 0x0000001000007245 */ /* 0x000fe20000201000 */
[----:B------:R-:W-:Y:S01]  /*e660*/  IMAD.IADD R3, R3, 0x1, R5 ;  /* 0x0000000103037824 */ /* 0x000fe200078e0205 */
[----:B0-----:R-:W-:Y:S01]  /*e670*/  ISETP.NE.U32.AND P0, PT, R20, RZ, PT ;  /* 0x000000ff1400720c */ /* 0x001fe20003f05070 */
[----:B------:R-:W-:Y:S02]  /*e680*/  IMAD.MOV.U32 R5, RZ, RZ, -0x1 ;  /* 0xffffffffff057424 */ /* 0x000fe400078e00ff */
[----:B------:R-:W-:Y:S02]  /*e690*/  FMUL R0, R0, UR6 ;  /* 0x0000000600007c20 */ /* 0x000fe40008400000 */
[----:B------:R-:W0:Y:S01]  /*e6a0*/  LDC R13, c[0x0][0x148] ;  /* 0x00005200ff0d7b82 */ /* 0x000e220000000800 */
[----:B-1----:R-:W-:Y:S01]  /*e6b0*/  SHF.R.U64 R10, R2, R4, R3 ;  /* 0x00000004020a7219 */ /* 0x002fe20000001203 */
[----:B------:R1:W0:Y:S01]  /*e6c0*/  F2I.U32.TRUNC.NTZ R12, R0 ;  /* 0x00000000000c7305 */ /* 0x000222000020f000 */
[----:B------:R-:W-:-:S02]  /*e6d0*/  ISETP.NE.AND.EX P0, PT, R21, RZ, PT, P0 ;  /* 0x000000ff1500720c */ /* 0x000fc40003f05300 */
[----:B------:R-:W-:-:S03]  /*e6e0*/  SHF.R.U32.HI R3, RZ, R4, R3 ;  /* 0x00000004ff037219 */ /* 0x000fc60000011603 */
[----:B------:R-:W0:Y:S01]  /*e6f0*/  LDC R14, c[0x0][0x600] ;  /* 0x00018000ff0e7b82 */ /* 0x000e220000000800 */
[-CC-:B--2---:R-:W-:Y:S02]  /*e700*/  SHF.R.U64 R8, R10, R6.reuse, R3.reuse ;  /* 0x000000060a087219 */ /* 0x184fe40000001203 */
[----:B------:R-:W-:-:S05]  /*e710*/  SHF.R.U32.HI R3, RZ, R6, R3 ;  /* 0x00000006ff037219 */ /* 0x000fca0000011603 */
[----:B------:R-:W2:Y:S01]  /*e720*/  LDC R19, c[0x0][0x648] ;  /* 0x00019200ff137b82 */ /* 0x000ea20000000800 */
[-CC-:B-----5:R-:W-:Y:S02]  /*e730*/  SHF.R.U64 R11, R8, R18.reuse, R3.reuse ;  /* 0x00000012080b7219 */ /* 0x1a0fe40000001203 */
[-C--:B------:R-:W-:Y:S02]  /*e740*/  SHF.L.U32 R5, R5, R18.reuse, RZ ;  /* 0x0000001205057219 */ /* 0x080fe400000006ff */
[-C--:B------:R-:W-:Y:S01]  /*e750*/  SHF.R.U32.HI R3, RZ, R18.reuse, R3 ;  /* 0x00000012ff037219 */ /* 0x080fe20000011603 */
[----:B------:R-:W-:Y:S01]  /*e760*/  IMAD.MOV.U32 R2, RZ, RZ, R11 ;  /* 0x000000ffff027224 */ /* 0x000fe200078e000b */
[----:B------:R-:W-:Y:S01]  /*e770*/  SHF.L.U32 R40, R7, R18, RZ ;  /* 0x0000001207287219 */ /* 0x000fe200000006ff */
[----:B------:R-:W0:Y:S01]  /*e780*/  LDC R22, c[0x0][0x638] ;  /* 0x00018e00ff167b82 */ /* 0x000e220000000800 */
[----:B------:R-:W-:-:S07]  /*e790*/  LOP3.LUT R17, RZ, R5, RZ, 0x33, !PT ;  /* 0x00000005ff117212 */ /* 0x000fce00078e33ff */
[----:B------:R-:W0:Y:S01]  /*e7a0*/  LDC R23, c[0x0][0x610] ;  /* 0x00018400ff177b82 */ /* 0x000e220000000800 */
[----:B-1----:R-:W-:Y:S05]  /*e7b0*/  @!P0 BRA `(.L_x_292) ;  /* 0x0000000000288947 */ /* 0x002fea0003800000 */
        /* <DEDUP_REMOVED lines=10> */
.L_x_292:
[----:B--2---:R-:W-:Y:S01]  /*e860*/  SHF.R.U64 R0, R2, R19, R3 ;  /* 0x0000001302007219 */ /* 0x004fe20000001203 */
[----:B0-----:R-:W-:Y:S01]  /*e870*/  VIADD R3, R14, 0xffffffff ;  /* 0xffffffff0e037836 */ /* 0x001fe20000000000 */
[----:B------:R-:W-:Y:S01]  /*e880*/  LOP3.LUT R5, R8, R17, RZ, 0xc0, !PT ;  /* 0x0000001108057212 */ /* 0x000fe200078ec0ff */
[----:B------:R-:W-:Y:S01]  /*e890*/  IMAD.MOV R12, RZ, RZ, -R12 ;  /* 0x000000ffff0c7224 */ /* 0x000fe200078e0a0c */
[----:B------:R-:W-:Y:S01]  /*e8a0*/  R2UR UR22, R24 ;  /* 0x00000000181672ca */ /* 0x000fe200000e0000 */
[----:B------:R-:W-:Y:S01]  /*e8b0*/  IMAD.MOV R2, RZ, RZ, -R0 ;  /* 0x000000ffff027224 */ /* 0x000fe200078e0a00 */
[----:B------:R-:W-:Y:S01]  /*e8c0*/  LOP3.LUT R3, R10, R3, RZ, 0xc0, !PT ;  /* 0x000000030a037212 */ /* 0x000fe200078ec0ff */
[----:B------:R-:W-:Y:S02]  /*e8d0*/  IMAD R40, R40, R0, R5 ;  /* 0x0000000028287224 */ /* 0x000fe400078e0205 */
[----:B------:R-:W-:Y:S02]  /*e8e0*/  @P4 IMAD R15, R13, R12, R16 ;  /* 0x0000000c0d0f4224 */ /* 0x000fe400078e0210 */
[----:B------:R-:W-:-:S02]  /*e8f0*/  IMAD R0, R2, R22, R11 ;  /* 0x0000001602007224 */ /* 0x000fc400078e020b */
[----:B------:R-:W-:Y:S02]  /*e900*/  IMAD R40, R40, R23, R15 ;  /* 0x0000001728287224 */ /* 0x000fe400078e020f */
[----:B------:R-:W-:Y:S02]  /*e910*/  IMAD R3, R0, R14, R3 ;  /* 0x0000000e00037224 */ /* 0x000fe400078e0203 */
[----:B------:R-:W-:-:S03]  /*e920*/  IMAD.MOV.U32 R0, RZ, RZ, 0x1 ;  /* 0x00000001ff007424 */ /* 0x000fc600078e00ff */
[----:B------:R-:W-:Y:S02]  /*e930*/  SEL R2, R3, R40, !P4 ;  /* 0x0000002803027207 */ /* 0x000fe40006000000 */
[----:B------:R-:W-:-:S03]  /*e940*/  SEL R40, R40, R3, !P4 ;  /* 0x0000000328287207 */ /* 0x000fc60006000000 */
[----:B------:R2:W-:Y:S04]  /*e950*/  STL [R1+0x80], R2 ;  /* 0x0000800201007387 */ /* 0x0005e80000100800 */
.L_x_290:
[----:B------:R0:W-:Y:S01]  /*e960*/  STL [R1+0x84], R40 ;  /* 0x0000842801007387 */ /* 0x0001e20000100800 */
[----:B------:R-:W-:-:S13]  /*e970*/  LOP3.LUT P0, RZ, R0, 0xff, RZ, 0xc0, !PT ;  /* 0x000000ff00ff7812 */ /* 0x000fda000780c0ff */
[----:B0-----:R-:W-:Y:S05]  /*e980*/  @P0 BRA `(.L_x_293) ;  /* 0xffffff24009c0947 */ /* 0x001fea000383ffff */
[----:B------:R-:W-:Y:S05]  /*e990*/  EXIT ;  /* 0x000000000000794d */ /* 0x000fea0003800000 */
.L_x_3:
[----:B------:R-:W2:Y:S01]  /*e9a0*/  LDL R16, [R1+0x7c] ;  /* 0x00007c0001107983 */ /* 0x000ea20000100800 */
[----:B------:R-:W-:-:S03]  /*e9b0*/  ULDC.64 UR4, c[0x0][0x650] ;  /* 0x0001940000047ab9 */ /* 0x000fc60000000a00 */
[----:B------:R-:W3:Y:S01]  /*e9c0*/  LDL R17, [R1+0x78] ;  /* 0x0000780001117983 */ /* 0x000ee20000100800 */
[----:B------:R-:W-:Y:S01]  /*e9d0*/  PRMT R4, RZ, 0x7610, R4 ;  /* 0x00007610ff047816 */ /* 0x000fe20000000004 */
[----:B------:R-:W-:Y:S02]  /*e9e0*/  IMAD.MOV.U32 R5, RZ, RZ, -0x1 ;  /* 0xffffffffff057424 */ /* 0x000fe400078e00ff */
[----:B------:R-:W-:Y:S02]  /*e9f0*/  IMAD.MOV.U32 R6, RZ, RZ, -0x1 ;  /* 0xffffffffff067424 */ /* 0x000fe400078e00ff */
[----:B------:R-:W-:Y:S01]  /*ea00*/  IMAD.MOV.U32 R11, RZ, RZ, -0x1 ;  /* 0xffffffffff0b7424 */ /* 0x000fe200078e00ff */
[----:B--2---:R-:W-:-:S04]  /*ea10*/  ISETP.GE.U32.AND P0, PT, R16, UR4, PT ;  /* 0x0000000410007c0c */ /* 0x004fc8000bf06070 */
[----:B---3--:R-:W-:-:S13]  /*ea20*/  ISETP.GE.U32.AND.EX P0, PT, R17, UR5, PT, P0 ;  /* 0x0000000511007c0c */ /* 0x008fda000bf06100 */
[----:B------:R-:W-:Y:S05]  /*ea30*/  @P0 BRA `(.L_x_294) ;  /* 0x00000004005c0947 */ /* 0x000fea0003800000 */
        /* <DEDUP_REMOVED lines=18> */
.L_x_295:
[-CC-:B------:R-:W-:Y:S01]  /*eb60*/  SHF.R.U64 R11, R8, R12.reuse, R9.reuse ;  /* 0x0000000c080b7219 */ /* 0x180fe20000001209 */
[----:B------:R-:W0:Y:S01]  /*eb70*/  LDC.64 R20, c[0x0][0x640] ;  /* 0x00019000ff147b82 */ /* 0x000e220000000a00 */
[----:B------:R-:W-:Y:S01]  /*eb80*/  SHF.R.U32.HI R3, RZ, R12, R9 ;  /* 0x0000000cff037219 */ /* 0x000fe20000011609 */
[----:B------:R-:W-:Y:S01]  /*eb90*/  ULDC UR4, c[0x0][0x150] ;  /* 0x0000540000047ab9 */ /* 0x000fe20000000800 */
[----:B------:R-:W-:Y:S01]  /*eba0*/  IADD3 R7, P0, RZ, -R11, RZ ;  /* 0x8000000bff077210 */ /* 0x000fe20007f1e0ff */
[----:B------:R-:W-:Y:S01]  /*ebb0*/  IMAD.MOV.U32 R4, RZ, RZ, R16 ;  /* 0x000000ffff047224 */ /* 0x000fe200078e0010 */
[----:B------:R-:W-:Y:S01]  /*ebc0*/  I2FP.F32.U32 R6, R2 ;  /* 0x0000000200067245 */ /* 0x000fe20000201000 */
[----:B------:R-:W-:Y:S02]  /*ebd0*/  IMAD.MOV.U32 R5, RZ, RZ, R17 ;  /* 0x000000ffff057224 */ /* 0x000fe400078e0011 */
[----:B------:R-:W1:Y:S01]  /*ebe0*/  LDC R10, c[0x0][0x618] ;  /* 0x00018600ff0a7b82 */ /* 0x000e620000000800 */
[----:B------:R-:W-:-:S02]  /*ebf0*/  IMAD.X R3, RZ, RZ, ~R3, P0 ;  /* 0x000000ffff037224 */ /* 0x000fc400000e0e03 */
[----:B------:R-:W-:Y:S01]  /*ec00*/  FMUL R9, R6, UR4 ;  /* 0x0000000406097c20 */ /* 0x000fe20008400000 */
[----:B------:R-:W-:Y:S01]  /*ec10*/  IMAD.WIDE.U32 R4, R7, R14, R4 ;  /* 0x0000000e07047225 */ /* 0x000fe200078e0004 */
[----:B------:R-:W-:-:S03]  /*ec20*/  ULDC UR4, c[0x0][0x154] ;  /* 0x0000550000047ab9 */ /* 0x000fc60000000800 */
[----:B------:R-:W-:Y:S01]  /*ec30*/  IMAD R6, R3, R14, RZ ;  /* 0x0000000e03067224 */ /* 0x000fe200078e02ff */
[----:B------:R-:W2:Y:S01]  /*ec40*/  LDC R13, c[0x0][0x144] ;  /* 0x00005100ff0d7b82 */ /* 0x000ea20000000800 */
[----:B------:R-:W3:Y:S02]  /*ec50*/  F2I.U32.TRUNC.NTZ R9, R9 ;  /* 0x0000000900097305 */ /* 0x000ee4000020f000 */
[----:B------:R-:W-:Y:S02]  /*ec60*/  IMAD R3, R7, R15, R6 ;  /* 0x0000000f07037224 */ /* 0x000fe400078e0206 */
[----:B------:R-:W-:Y:S02]  /*ec70*/  IMAD.MOV.U32 R6, RZ, RZ, -0x1 ;  /* 0xffffffffff067424 */ /* 0x000fe400078e00ff */
[----:B------:R-:W-:Y:S01]  /*ec80*/  IMAD.IADD R3, R5, 0x1, R3 ;  /* 0x0000000105037824 */ /* 0x000fe200078e0203 */
[----:B------:R-:W4:Y:S01]  /*ec90*/  LDC R12, c[0x0][0x608] ;  /* 0x00018200ff0c7b82 */ /* 0x000f220000000800 */
[----:B------:R-:W-:-:S02]  /*eca0*/  I2FP.F32.U32 R5, R0 ;  /* 0x0000000000057245 */ /* 0x000fc40000201000 */
[----:B0-----:R-:W-:-:S03]  /*ecb0*/  ISETP.NE.U32.AND P0, PT, R20, RZ, PT ;  /* 0x000000ff1400720c */ /* 0x001fc60003f05070 */
[----:B------:R-:W-:Y:S01]  /*ecc0*/  FMUL R5, R5, UR4 ;  /* 0x0000000405057c20 */ /* 0x000fe20008400000 */
[----:B------:R-:W-:Y:S01]  /*ecd0*/  ISETP.NE.AND.EX P0, PT, R21, RZ, PT, P0 ;  /* 0x000000ff1500720c */ /* 0x000fe20003f05300 */
[----:B------:R-:W0:Y:S01]  /*ece0*/  LDC R7, c[0x0][0x658] ;  /* 0x00019600ff077b82 */ /* 0x000e220000000800 */
[-C--:B-1----:R-:W-:Y:S01]  /*ecf0*/  SHF.R.U64 R8, R4, R10.reuse, R3 ;  /* 0x0000000a04087219 */ /* 0x082fe20000001203 */
[----:B---3--:R-:W-:Y:S01]  /*ed00*/  IMAD.MOV R4, RZ, RZ, -R9 ;  /* 0x000000ffff047224 */ /* 0x008fe200078e0a09 */
[----:B------:R-:W-:Y:S02]  /*ed10*/  SHF.R.U32.HI R3, RZ, R10, R3 ;  /* 0x0000000aff037219 */ /* 0x000fe40000011603 */
[----:B------:R1:W3:Y:S03]  /*ed20*/  F2I.U32.TRUNC.NTZ R10, R5 ;  /* 0x00000005000a7305 */ /* 0x0002e6000020f000 */
[----:B------:R-:W1:Y:S01]  /*ed30*/  LDC R17, c[0x0][0x148] ;  /* 0x00005200ff117b82 */ /* 0x000e620000000800 */
[----:B--2---:R-:W-:-:S02]  /*ed40*/  IMAD R19, R13, R4, R2 ;  /* 0x000000040d137224 */ /* 0x004fc400078e0202 */
[----:B------:R-:W-:-:S05]  /*ed50*/  IMAD.MOV.U32 R4, RZ, RZ, 0x1 ;  /* 0x00000001ff047424 */ /* 0x000fca00078e00ff */
[----:B------:R-:W2:Y:S01]  /*ed60*/  LDC R14, c[0x0][0x600] ;  /* 0x00018000ff0e7b82 */ /* 0x000ea20000000800 */
[-CC-:B----4-:R-:W-:Y:S02]  /*ed70*/  SHF.R.U64 R13, R8, R12.reuse, R3.reuse ;  /* 0x0000000c080d7219 */ /* 0x190fe40000001203 */
[----:B------:R-:W-:-:S05]  /*ed80*/  SHF.R.U32.HI R2, RZ, R12, R3 ;  /* 0x0000000cff027219 */ /* 0x000fca0000011603 */
[----:B------:R-:W4:Y:S01]  /*ed90*/  LDC R16, c[0x0][0x648] ;  /* 0x00019200ff107b82 */ /* 0x000f220000000800 */
[-CC-:B0-----:R-:W-:Y:S02]  /*eda0*/  SHF.R.U64 R15, R13, R7.reuse, R2.reuse ;  /* 0x000000070d0f7219 */ /* 0x181fe40000001202 */
[-C--:B------:R-:W-:Y:S02]  /*edb0*/  SHF.L.U32 R6, R6, R7.reuse, RZ ;  /* 0x0000000706067219 */ /* 0x080fe400000006ff */
[-C--:B------:R-:W-:Y:S01]  /*edc0*/  SHF.R.U32.HI R3, RZ, R7.reuse, R2 ;  /* 0x00000007ff037219 */ /* 0x080fe20000011602 */
[----:B------:R-:W-:Y:S01]  /*edd0*/  IMAD.MOV.U32 R2, RZ, RZ, R15 ;  /* 0x000000ffff027224 */ /* 0x000fe200078e000f */
[----:B------:R-:W-:Y:S01]  /*ede0*/  SHF.L.U32 R12, R4, R7, RZ ;  /* 0x00000007040c7219 */ /* 0x000fe200000006ff */
[----:B------:R-:W0:Y:S01]  /*edf0*/  LDC R18, c[0x0][0x638] ;  /* 0x00018e00ff127b82 */ /* 0x000e220000000800 */
[----:B------:R-:W-:-:S07]  /*ee00*/  LOP3.LUT R22, RZ, R6, RZ, 0x33, !PT ;  /* 0x00000006ff167212 */ /* 0x000fce00078e33ff */
        /* <DEDUP_REMOVED lines=12> */
.L_x_296:
[----:B----4-:R-:W-:Y:S01]  /*eed0*/  SHF.R.U64 R3, R2, R16, R3 ;  /* 0x0000001002037219 */ /* 0x010fe20000001203 */
[----:B--2---:R-:W-:Y:S01]  /*eee0*/  VIADD R5, R14, 0xffffffff ;  /* 0xffffffff0e057836 */ /* 0x004fe20000000000 */
[----:B------:R-:W-:Y:S01]  /*eef0*/  LOP3.LUT R2, R13, R22, RZ, 0xc0, !PT ;  /* 0x000000160d027212 */ /* 0x000fe200078ec0ff */
[----:B------:R-:W-:Y:S02]  /*ef00*/  IMAD.MOV R10, RZ, RZ, -R10 ;  /* 0x000000ffff0a7224 */ /* 0x000fe400078e0a0a */
[----:B------:R-:W-:Y:S02]  /*ef10*/  IMAD.MOV R4, RZ, RZ, -R3 ;  /* 0x000000ffff047224 */ /* 0x000fe400078e0a03 */
[----:B------:R-:W-:Y:S01]  /*ef20*/  IMAD R2, R12, R3, R2 ;  /* 0x000000030c027224 */ /* 0x000fe200078e0202 */
[----:B------:R-:W-:Y:S01]  /*ef30*/  LOP3.LUT R3, R8, R5, RZ, 0xc0, !PT ;  /* 0x0000000508037212 */ /* 0x000fe200078ec0ff */
[----:B------:R-:W-:Y:S02]  /*ef40*/  @P4 IMAD R19, R17, R10, R0 ;  /* 0x0000000a11134224 */ /* 0x000fe400078e0200 */
[----:B0-----:R-:W-:-:S02]  /*ef50*/  IMAD R0, R4, R18, R15 ;  /* 0x0000001204007224 */ /* 0x001fc400078e020f */
[----:B------:R-:W-:Y:S02]  /*ef60*/  IMAD R5, R2, R23, R19 ;  /* 0x0000001702057224 */ /* 0x000fe400078e0213 */
[----:B------:R-:W-:Y:S02]  /*ef70*/  IMAD R0, R0, R14, R3 ;  /* 0x0000000e00007224 */ /* 0x000fe400078e0203 */
[----:B------:R-:W-:-:S03]  /*ef80*/  IMAD.MOV.U32 R4, RZ, RZ, 0x1 ;  /* 0x00000001ff047424 */ /* 0x000fc600078e00ff */
[----:B------:R-:W-:Y:S02]  /*ef90*/  SEL R6, R0, R5, !P4 ;  /* 0x0000000500067207 */ /* 0x000fe40006000000 */
[----:B------:R-:W-:-:S07]  /*efa0*/  SEL R5, R5, R0, !P4 ;  /* 0x0000000005057207 */ /* 0x000fce0006000000 */
.L_x_294:
[----:B------:R-:W-:-:S08]  /*efb0*/  NOP ;  /* 0x0000000000007918 */ /* 0x000fd00000000000 */
[----:B------:R-:W0:-:S00]  /*efc0*/  USETMAXREG.DEALLOC.CTAPOOL 0x28 ;  /* 0x00000028000079c8 */ /* 0x000e0000080e0500 */
[----:B------:R-:W-:-:S13]  /*efd0*/  ISETP.NE.AND P0, PT, RZ, UR8, PT ;  /* 0x00000008ff007c0c */ /* 0x000fda000bf05270 */
[----:B------:R-:W-:Y:S05]  /*efe0*/  @P0 EXIT ;  /* 0x000000000000094d */ /* 0x000fea0003800000 */
[----:B0-----:R-:W-:Y:S01]  /*eff0*/  LOP3.LUT P0, RZ, R4, 0xff, RZ, 0xc0, !PT ;  /* 0x000000ff04ff7812 */ /* 0x001fe2000780c0ff */
[----:B------:R-:W-:Y:S02]  /*f000*/  IMAD.MOV.U32 R0, RZ, RZ, 0x1 ;  /* 0x00000001ff007424 */ /* 0x000fe400078e00ff */
[----:B------:R-:W-:-:S10]  /*f010*/  IMAD.MOV.U32 R8, RZ, RZ, RZ ;  /* 0x000000ffff087224 */ /* 0x000fd400078e00ff */
[----:B------:R-:W-:Y:S05]  /*f020*/  @!P0 BRA `(.L_x_297) ;  /* 0x0000000c00508947 */ /* 0x000fea0003800000 */
[----:B------:R-:W0:Y:S01]  /*f030*/  S2R R2, SR_TID.X ;  /* 0x0000000000027919 */ /* 0x000e220000002100 */
[----:B------:R-:W-:Y:S01]  /*f040*/  ULDC UR4, c[0x0][0x28c] ;  /* 0x0000a30000047ab9 */ /* 0x000fe20000000800 */
[----:B------:R-:W-:Y:S01]  /*f050*/  ULDC UR6, c[0x0][0x658] ;  /* 0x0001960000067ab9 */ /* 0x000fe20000000800 */
[----:B------:R-:W-:Y:S01]  /*f060*/  UIADD3 UR10, UR4, 0x1f, URZ ;  /* 0x0000001f040a7890 */ /* 0x000fe2000fffe03f */
[----:B------:R-:W-:Y:S01]  /*f070*/  BSSY B0, `(.L_x_297) ;  /* 0x00000cf000007945 */ /* 0x000fe20003800000 */
[----:B------:R-:W-:Y:S01]  /*f080*/  UMOV UR7, 0xffffffff ;  /* 0xffffffff00077882 */ /* 0x000fe20000000000 */
[----:B------:R-:W-:Y:S01]  /*f090*/  ULDC UR5, c[0x0][0x600] ;  /* 0x0001800000057ab9 */ /* 0x000fe20000000800 */
[----:B------:R-:W-:Y:S01]  /*f0a0*/  UMOV UR9, 0x1 ;  /* 0x0000000100097882 */ /* 0x000fe20000000000 */
[----:B------:R-:W-:Y:S01]  /*f0b0*/  USHF.L.U32 UR7, UR7, UR6, URZ ;  /* 0x0000000607077299 */ /* 0x000fe2000800063f */
[----:B------:R-:W-:Y:S01]  /*f0c0*/  IMAD.MOV.U32 R9, RZ, RZ, 0x1 ;  /* 0x00000001ff097424 */ /* 0x000fe200078e00ff */
[----:B------:R-:W-:Y:S01]  /*f0d0*/  UIADD3 UR4, UR5, -0x1, URZ ;  /* 0xffffffff05047890 */ /* 0x000fe2000fffe03f */
[----:B------:R-:W-:Y:S01]  /*f0e0*/  IMAD.MOV.U32 R0, RZ, RZ, 0x1 ;  /* 0x00000001ff007424 */ /* 0x000fe200078e00ff */
[----:B------:R-:W-:Y:S01]  /*f0f0*/  USHF.R.S32.HI UR11, URZ, 0x1f, UR10 ;  /* 0x0000001f3f0b7899 */ /* 0x000fe2000801140a */
[----:B------:R-:W-:Y:S01]  /*f100*/  IMAD.MOV.U32 R8, RZ, RZ, RZ ;  /* 0x000000ffff087224 */ /* 0x000fe200078e00ff */
[----:B------:R-:W-:Y:S01]  /*f110*/  ULDC UR8, c[0x0][0xc] ;  /* 0x0000030000087ab9 */ /* 0x000fe20000000800 */
[----:B------:R-:W-:-:S02]  /*f120*/  USHF.L.U32 UR5, UR9, UR6, URZ ;  /* 0x0000000609057299 */ /* 0x000fc4000800063f */
[----:B------:R-:W-:Y:S01]  /*f130*/  ULEA.HI UR11, UR11, UR10, URZ, 0x5 ;  /* 0x0000000a0b0b7291 */ /* 0x000fe2000f8f283f */
[----:B------:R-:W-:Y:S01]  /*f140*/  ULDC UR9, c[0x0][0x10] ;  /* 0x0000040000097ab9 */ /* 0x000fe20000000800 */
[----:B------:R-:W-:Y:S02]  /*f150*/  ULOP3.LUT UR6, URZ, UR7, URZ, 0x33, !UPT ;  /* 0x000000073f067292 */ /* 0x000fe4000f8e333f */
[----:B------:R-:W-:Y:S01]  /*f160*/  UIMAD.WIDE.U32 UR8, UR8, UR9, URZ ;  /* 0x00000009080872a5 */ /* 0x000fe2000f8e003f */
[----:B------:R-:W-:Y:S01]  /*f170*/  ULDC UR7, c[0x0][0x14] ;  /* 0x0000050000077ab9 */ /* 0x000fe20000000800 */
[----:B------:R-:W-:Y:S02]  /*f180*/  USHF.R.S32.HI UR20, URZ, 0x5, UR11 ;  /* 0x000000053f147899 */ /* 0x000fe4000801140b */
[----:B------:R-:W-:Y:S02]  /*f190*/  UIMAD.WIDE.U32 UR22, UR8, UR7, URZ ;  /* 0x00000007081672a5 */ /* 0x000fe4000f8e003f */
[----:B------:R-:W-:-:S02]  /*f1a0*/  UIMAD UR18, UR9, UR7, URZ ;  /* 0x00000007091272a4 */ /* 0x000fc4000f8e023f */
[----:B------:R-:W-:Y:S01]  /*f1b0*/  ULOP3.LUT UR26, UR13, 0x2, URZ, 0xfc, !UPT ;  /* 0x000000020d1a7892 */ /* 0x000fe2000f8efc3f */
[C---:B0-----:R-:W-:Y:S01]  /*f1c0*/  LOP3.LUT P2, RZ, R2.reuse, 0x7f, RZ, 0xc0, !PT ;  /* 0x0000007f02ff7812 */ /* 0x041fe2000784c0ff */
[----:B------:R-:W-:Y:S01]  /*f1d0*/  UIADD3 UR18, UR23, UR18, URZ ;  /* 0x0000001217127290 */ /* 0x000fe2000fffe03f */
[----:B------:R-:W-:Y:S01]  /*f1e0*/  LOP3.LUT P0, RZ, R2, 0x1f, RZ, 0xc0, !PT ;  /* 0x0000001f02ff7812 */ /* 0x000fe2000780c0ff */
[----:B------:R-:W-:Y:S01]  /*f1f0*/  UIADD3 UR27, UR20, 0x1, URZ ;  /* 0x00000001141b7890 */ /* 0x000fe2000fffe03f */
[----:B------:R-:W-:Y:S02]  /*f200*/  ULDC.64 UR24, c[0x0][0x198] ;  /* 0x0000660000187ab9 */ /* 0x000fe40000000a00 */
[----:B------:R-:W-:-:S13]  /*f210*/  PLOP3.LUT P0, PT, P0, P2, PT, 0x8a, 0x0 ;  /* 0x000000000000781c */ /* 0x000fda0000705172 */
.L_x_309:
[----:B------:R-:W-:-:S03]  /*f220*/  UMOV UR7, 0xffffffff ;  /* 0xffffffff00077882 */ /* 0x000fc60000000000 */
[----:B------:R-:W-:Y:S05]  /*f230*/  BRA.DIV UR7, `(.L_x_298) ;  /* 0x0000000e07a47947 */ /* 0x000fea000b800000 */
[----:B------:R-:W-:-:S13]  /*f240*/  ELECT P1, URZ, PT ;  /* 0x00000000003f782f */ /* 0x000fda0003820000 */
.L_x_319:
[----:B------:R-:W0:Y:S01]  /*f250*/  LDC R2, c[0x0][0x28c] ;  /* 0x0000a300ff027b82 */ /* 0x000e220000000800 */
[----:B------:R-:W-:Y:S01]  /*f260*/  BSSY B1, `(.L_x_299) ;  /* 0x0000038000017945 */ /* 0x000fe20003800000 */
[----:B0-----:R-:W-:-:S13]  /*f270*/  ISETP.LT.OR P1, PT, R2, 0x1, !P1 ;  /* 0x000000010200780c */ /* 0x001fda0004f21670 */
[----:B------:R-:W-:Y:S05]  /*f280*/  @P1 BRA `(.L_x_300) ;  /* 0x0000000000d41947 */ /* 0x000fea0003800000 */
[----:B------:R-:W-:Y:S02]  /*f290*/  IMAD.SHL.U32 R6, R6, 0x80, RZ ;  /* 0x0000008006067824 */ /* 0x000fe400078e00ff */
[----:B------:R-:W-:Y:S02]  /*f2a0*/  IMAD.SHL.U32 R7, R5, 0x100, RZ ;  /* 0x0000010005077824 */ /* 0x000fe400078e00ff */
[----:B------:R-:W-:Y:S02]  /*f2b0*/  IMAD.MOV.U32 R12, RZ, RZ, RZ ;  /* 0x000000ffff0c7224 */ /* 0x000fe400078e00ff */
[----:B------:R-:W-:Y:S02]  /*f2c0*/  IMAD.U32 R14, RZ, RZ, UR27 ;  /* 0x0000001bff0e7e24 */ /* 0x000fe4000f8e00ff */
[----:B------:R-:W-:Y:S02]  /*f2d0*/  IMAD.MOV.U32 R2, RZ, RZ, R0 ;  /* 0x000000ffff027224 */ /* 0x000fe400078e0000 */
[----:B------:R-:W-:-:S07]  /*f2e0*/  IMAD.MOV.U32 R3, RZ, RZ, R8 ;  /* 0x000000ffff037224 */ /* 0x000fce00078e0008 */
.L_x_304:
[----:B------:R-:W0:Y:S01]  /*f2f0*/  S2R R5, SR_CgaCtaId ;  /* 0x0000000000057919 */ /* 0x000e220000008800 */
[----:B------:R-:W-:-:S04]  /*f300*/  MOV R4, 0x400 ;  /* 0x0000040000047802 */ /* 0x000fc80000000f00 */
[----:B0-----:R-:W-:Y:S02]  /*f310*/  LEA R10, R5, R4, 0x18 ;  /* 0x00000004050a7211 */ /* 0x001fe400078ec0ff */
[----:B------:R-:W-:Y:S01]  /*f320*/  SHF.L.U32 R4, R2, 0x1f, RZ ;  /* 0x0000001f02047819 */ /* 0x000fe200000006ff */
[----:B------:R-:W0:Y:S02]  /*f330*/  @!P2 LDC R5, c[0x0][0x500] ;  /* 0x00014000ff05ab82 */ /* 0x000e240000000800 */
[----:B------:R-:W-:-:S04]  /*f340*/  IMAD R13, R3, 0x8, R10 ;  /* 0x00000008030d7824 */ /* 0x000fc800078e020a */
[----:B------:R-:W1:Y:S02]  /*f350*/  SYNCS.PHASECHK.TRANS64.TRYWAIT P1, [R13+URZ+0x18], R4 ;  /* 0x000018040d0075a7 */ /* 0x000e64000802017f */
[----:B-1----:R-:W-:Y:S05]  /*f360*/  @!P1 BRA `(.L_x_301) ;  /* 0x0000000c00789947 */ /* 0x002fea0003800000 */
.L_x_320:
[----:B------:R-:W-:Y:S01]  /*f370*/  UPRMT UR7, UR26, 0x9910, URZ ;  /* 0x000099101a077896 */ /* 0x000fe2000800003f */
[----:B0-----:R0:W-:Y:S03]  /*f380*/  @!P2 SYNCS.ARRIVE.TRANS64 RZ, [R13+URZ], R5 ;  /* 0x000000050dffa9a7 */ /* 0x0011e6000800003f */
[----:B------:R-:W-:-:S06]  /*f390*/  UISETP.NE.AND UP0, UPT, UR7, 0x2, UPT ;  /* 0x000000020700788c */ /* 0x000fcc000bf05270 */
[----:B------:R-:W-:-:S13]  /*f3a0*/  PLOP3.LUT P1, PT, PT, PT, UP0, 0x80, 0x0 ;  /* 0x000000000000781c */ /* 0x000fda0003f2f008 */
[----:B0-----:R-:W-:Y:S05]  /*f3b0*/  @P1 BRA `(.L_x_302) ;  /* 0x0000000000041947 */ /* 0x001fea0003800000 */
[----:B------:R-:W-:Y:S01]  /*f3c0*/  BPT.TRAP 0x1 ;  /* 0x000000040000795c */ /* 0x000fe20000300000 */
.L_x_302:
[----:B------:R-:W-:Y:S05]  /*f3d0*/  @P0 BRA `(.L_x_303) ;  /* 0x0000000000040947 */ /* 0x000fea0003800000 */
[----:B------:R-:W-:Y:S01]  /*f3e0*/  BPT.TRAP 0x1 ;  /* 0x000000040000795c */ /* 0x000fe20000300000 */
.L_x_303:
[--C-:B-1----:R-:W-:Y:S01]  /*f3f0*/  IMAD R4, R3, 0x2000, R10.reuse ;  /* 0x0000200003047824 */ /* 0x102fe200078e020a */
[----:B------:R-:W-:Y:S01]  /*f400*/  R2UR UR9, R13 ;  /* 0x000000000d0972ca */ /* 0x000fe200000e0000 */
[----:B------:R-:W-:Y:S01]  /*f410*/  IMAD R10, R3, 0x1000, R10 ;  /* 0x00001000030a7824 */ /* 0x000fe200078e020a */
[----:B------:R-:W-:Y:S01]  /*f420*/  UIADD3 UR14, UP0, UR24, 0xf0, URZ ;  /* 0x000000f0180e7890 */ /* 0x000fe2000ff1e03f */
[----:B------:R-:W-:Y:S01]  /*f430*/  VIADD R14, R14, 0xffffffff ;  /* 0xffffffff0e0e7836 */ /* 0x000fe20000000000 */
[----:B------:R-:W-:Y:S01]  /*f440*/  R2UR UR7, R4 ;  /* 0x00000000040772ca */ /* 0x000fe200000e0000 */
[----:B------:R-:W-:Y:S01]  /*f450*/  UIADD3 UR28, UP1, UR24, 0x1f0, URZ ;  /* 0x000001f0181c7890 */ /* 0x000fe2000ff3e03f */
[----:B------:R-:W-:Y:S01]  /*f460*/  R2UR UR8, R10 ;  /* 0x000000000a0872ca */ /* 0x000fe200000e0000 */
[----:B------:R-:W-:Y:S01]  /*f470*/  UIADD3.X UR15, URZ, UR25, URZ, UP0, !UPT ;  /* 0x000000193f0f7290 */ /* 0x000fe200087fe43f */
[----:B------:R-:W-:Y:S01]  /*f480*/  R2UR UR11, R7 ;  /* 0x00000000070b72ca */ /* 0x000fe200000e0000 */
[----:B------:R-:W-:Y:S01]  /*f490*/  VIADD R3, R3, 0x1 ;  /* 0x0000000103037836 */ /* 0x000fe20000000000 */
[----:B------:R-:W-:Y:S01]  /*f4a0*/  R2UR UR10, R12 ;  /* 0x000000000c0a72ca */ /* 0x000fe200000e0000 */
[----:B------:R-:W-:Y:S01]  /*f4b0*/  UIADD3.X UR29, URZ, UR25, URZ, UP1, !UPT ;  /* 0x000000193f1d7290 */ /* 0x000fe20008ffe43f */
[----:B------:R-:W-:Y:S01]  /*f4c0*/  R2UR UR12, R11 ;  /* 0x000000000b0c72ca */ /* 0x000fe200000e0000 */
[----:B------:R-:W-:Y:S01]  /*f4d0*/  UMOV UR16, 0x0 ;  /* 0x0000000000107882 */ /* 0x000fe20000000000 */
[----:B------:R-:W-:Y:S01]  /*f4e0*/  R2UR UR21, R6 ;  /* 0x00000000061572ca */ /* 0x000fe200000e0000 */
[----:B------:R-:W-:Y:S01]  /*f4f0*/  UMOV UR17, 0x10000000 ;  /* 0x1000000000117882 */ /* 0x000fe20000000000 */
[----:B------:R-:W-:Y:S01]  /*f500*/  ISETP.GT.AND P3, PT, R14, 0x1, PT ;  /* 0x000000010e00780c */ /* 0x000fe20003f64270 */
[----:B------:R-:W-:Y:S01]  /*f510*/  UIADD3 UR7, UR7, 0x100, URZ ;  /* 0x0000010007077890 */ /* 0x000fe2000fffe03f */
[----:B------:R-:W-:Y:S01]  /*f520*/  ISETP.NE.AND P1, PT, R3, 0x3, PT ;  /* 0x000000030300780c */ /* 0x000fe20003f25270 */
[----:B------:R-:W-:Y:S01]  /*f530*/  UIADD3 UR19, UR8, 0x6100, URZ ;  /* 0x0000610008137890 */ /* 0x000fe2000fffe03f */
[----:B------:R-:W-:-:S02]  /*f540*/  VIADD R12, R12, 0x20 ;  /* 0x000000200c0c7836 */ /* 0x000fc40000000000 */
[----:B------:R-:W-:Y:S02]  /*f550*/  SEL R5, RZ, 0x1, P1 ;  /* 0x00000001ff057807 */ /* 0x000fe40000800000 */
[----:B------:R-:W-:Y:S01]  /*f560*/  UMOV UR8, UR7 ;  /* 0x0000000700087c82 */ /* 0x000fe20008000000 */
[----:B------:R-:W-:Y:S01]  /*f570*/  SEL R3, R3, RZ, P1 ;  /* 0x000000ff03037207 */ /* 0x000fe20000800000 */
[----:B------:R0:W-:Y:S01]  /*f580*/  UTMALDG.3D [UR8], [UR14], desc[UR16] ;  /* 0x000010080e0075b4 */ /* 0x0001e20008011000 */
[----:B------:R-:W-:Y:S01]  /*f590*/  LOP3.LUT R2, R2, R5, RZ, 0x3c, !PT ;  /* 0x0000000502027212 */ /* 0x000fe200078e3cff */
[----:B0-----:R-:W-:Y:S01]  /*f5a0*/  UMOV UR8, UR19 ;  /* 0x0000001300087c82 */ /* 0x001fe20008000000 */
[----:B------:R-:W-:Y:S02]  /*f5b0*/  UMOV UR11, UR21 ;  /* 0x00000015000b7c82 */ /* 0x000fe40008000000 */
[----:B------:R0:W-:Y:S02]  /*f5c0*/  UTMALDG.3D [UR8], [UR28], desc[UR16] ;  /* 0x000010081c0075b4 */ /* 0x0001e40008011000 */
[----:B0-----:R-:W-:Y:S05]  /*f5d0*/  @P3 BRA `(.L_x_304) ;  /* 0xfffffffc00443947 */ /* 0x001fea000383ffff */
.L_x_300:
[----:B------:R-:W-:Y:S05]  /*f5e0*/  BSYNC B1 ;  /* 0x0000000000017941 */ /* 0x000fea0003800000 */
.L_x_299:
[----:B------:R-:W2:Y:S01]  /*f5f0*/  LDL.LU R15, [R1+0x78] ;  /* 0x00007800010f7983 */ /* 0x000ea20000300800 */
[----:B------:R-:W-:Y:S01]  /*f600*/  LOP3.LUT P5, RZ, R9, 0xff, RZ, 0xc0, !PT ;  /* 0x000000ff09ff7812 */ /* 0x000fe200078ac0ff */
[----:B------:R-:W-:Y:S01]  /*f610*/  VIADD R8, R8, UR20 ;  /* 0x0000001408087c36 */ /* 0x000fe20008000000 */
[----:B------:R-:W-:Y:S01]  /*f620*/  ULDC.64 UR8, c[0x0][0x650] ;  /* 0x0001940000087ab9 */ /* 0x000fe20000000a00 */
[----:B------:R-:W3:Y:S01]  /*f630*/  LDL.LU R13, [R1+0x7c] ;  /* 0x00007c00010d7983 */ /* 0x000ee20000300800 */
[----:B------:R-:W-:Y:S01]  /*f640*/  IMAD.U32 R5, RZ, RZ, UR20 ;  /* 0x00000014ff057e24 */ /* 0x000fe2000f8e00ff */
[----:B------:R-:W-:Y:S01]  /*f650*/  UISETP.GE.U32.AND UP0, UPT, UR20, 0x3, UPT ;  /* 0x000000031400788c */ /* 0x000fe2000bf06070 */
[----:B------:R-:W-:Y:S01]  /*f660*/  ISETP.GT.U32.AND P1, PT, R8, 0x2, PT ;  /* 0x000000020800780c */ /* 0x000fe20003f24070 */
[----:B------:R-:W-:Y:S01]  /*f670*/  BSSY B1, `(.L_x_305) ;  /* 0x000006c000017945 */ /* 0x000fe20003800000 */
[----:B------:R-:W-:Y:S01]  /*f680*/  IMAD.MOV.U32 R6, RZ, RZ, -0x1 ;  /* 0xffffffffff067424 */ /* 0x000fe200078e00ff */
[----:B------:R-:W-:Y:S01]  /*f690*/  PRMT R9, RZ, 0x7610, R9 ;  /* 0x00007610ff097816 */ /* 0x000fe20000000009 */
[----:B------:R-:W-:Y:S01]  /*f6a0*/  IMAD.MOV.U32 R11, RZ, RZ, -0x1 ;  /* 0xffffffffff0b7424 */ /* 0x000fe200078e00ff */
[----:B------:R-:W-:-:S02]  /*f6b0*/  ISETP.LT.U32.AND P1, PT, R5, 0x3, P1 ;  /* 0x000000030500780c */ /* 0x000fc40000f21070 */
[----:B------:R-:W0:Y:S01]  /*f6c0*/  @P5 S2R R3, SR_CgaCtaId ;  /* 0x0000000000035919 */ /* 0x000e220000008800 */
[----:B------:R-:W-:Y:S02]  /*f6d0*/  @P5 MOV R2, 0x400 ;  /* 0x0000040000025802 */ /* 0x000fe40000000f00 */
[----:B------:R-:W-:Y:S02]  /*f6e0*/  PLOP3.LUT P3, PT, PT, PT, UP0, 0x80, 0x0 ;  /* 0x000000000000781c */ /* 0x000fe40003f6f008 */
[----:B0-----:R-:W-:Y:S01]  /*f6f0*/  @P5 LEA R4, R3, R2, 0x18 ;  /* 0x0000000203045211 */ /* 0x001fe200078ec0ff */
[----:B------:R-:W-:-:S03]  /*f700*/  IMAD.WIDE.U32 R2, R8, -0x55555555, RZ ;  /* 0xaaaaaaab08027825 */ /* 0x000fc600078e00ff */
[----:B------:R0:W-:Y:S02]  /*f710*/  @P5 SYNCS.ARRIVE.TRANS64.A1T0 RZ, [R4+URZ+0x48], RZ ;  /* 0x000048ff04ff59a7 */ /* 0x0001e4000810003f */
[----:B------:R-:W-:Y:S02]  /*f720*/  SHF.R.U32.HI R5, RZ, 0x1, R3 ;  /* 0x00000001ff057819 */ /* 0x000fe40000011603 */
[----:B------:R-:W-:Y:S02]  /*f730*/  SEL R3, RZ, 0x1, !P1 ;  /* 0x00000001ff037807 */ /* 0x000fe40004800000 */
[----:B------:R-:W-:Y:S01]  /*f740*/  PRMT R2, RZ, 0x7610, R2 ;  /* 0x00007610ff027816 */ /* 0x000fe20000000002 */
[----:B------:R-:W-:Y:S01]  /*f750*/  IMAD R8, R5, -0x3, R8 ;  /* 0xfffffffd05087824 */ /* 0x000fe200078e0208 */
[----:B------:R-:W-:-:S04]  /*f760*/  LOP3.LUT R0, R0, R3, RZ, 0x3c, !PT ;  /* 0x0000000300007212 */ /* 0x000fc800078e3cff */
[----:B------:R-:W-:Y:S01]  /*f770*/  @P3 LOP3.LUT R0, R0, 0x1, R5, 0x78, !PT ;  /* 0x0000000100003812 */ /* 0x000fe200078e7805 */
[----:B------:R-:W-:Y:S01]  /*f780*/  IMAD.MOV.U32 R5, RZ, RZ, -0x1 ;  /* 0xffffffffff057424 */ /* 0x000fe200078e00ff */
[----:B---3--:R-:W-:-:S04]  /*f790*/  IADD3 R13, P5, R13, UR22, RZ ;  /* 0x000000160d0d7c10 */ /* 0x008fc8000ffbe0ff */
[----:B--2---:R-:W-:Y:S01]  /*f7a0*/  IADD3.X R15, R15, UR18, RZ, P5, !PT ;  /* 0x000000120f0f7c10 */ /* 0x004fe2000affe4ff */
[----:B------:R0:W-:Y:S01]  /*f7b0*/  STL [R1+0x7c], R13 ;  /* 0x00007c0d01007387 */ /* 0x0001e20000100800 */
[----:B------:R-:W-:-:S03]  /*f7c0*/  ISETP.GE.U32.AND P1, PT, R13, UR8, PT ;  /* 0x000000080d007c0c */ /* 0x000fc6000bf26070 */
[----:B------:R0:W-:Y:S01]  /*f7d0*/  STL [R1+0x78], R15 ;  /* 0x0000780f01007387 */ /* 0x0001e20000100800 */
[----:B------:R-:W-:-:S13]  /*f7e0*/  ISETP.GE.U32.AND.EX P1, PT, R15, UR9, PT, P1 ;  /* 0x000000090f007c0c */ /* 0x000fda000bf26110 */
[----:B0-----:R-:W-:Y:S05]  /*f7f0*/  @P1 BRA `(.L_x_306) ;  /* 0x00000004004c1947 */ /* 0x001fea0003800000 */
[----:B------:R-:W-:Y:S01]  /*f800*/  ULDC.64 UR8, c[0x0][0x628] ;  /* 0x00018a0000087ab9 */ /* 0x000fe20000000a00 */
[----:B------:R-:W0:Y:S01]  /*f810*/  S2R R12, SR_CTAID.X ;  /* 0x00000000000c7919 */ /* 0x000e220000002500 */
[----:B------:R-:W-:Y:S01]  /*f820*/  ISETP.NE.U32.AND P1, PT, RZ, UR8, PT ;  /* 0x00000008ff007c0c */ /* 0x000fe2000bf25070 */
[----:B------:R-:W-:Y:S01]  /*f830*/  ULDC UR10, c[0x0][0x630] ;  /* 0x00018c00000a7ab9 */ /* 0x000fe20000000800 */
[----:B------:R-:W-:Y:S01]  /*f840*/  IMAD.MOV.U32 R2, RZ, RZ, R13 ;  /* 0x000000ffff027224 */ /* 0x000fe200078e000d */
[----:B------:R-:W1:Y:S01]  /*f850*/  S2R R10, SR_CTAID.Y ;  /* 0x00000000000a7919 */ /* 0x000e620000002600 */
[----:B------:R-:W-:Y:S01]  /*f860*/  ISETP.NE.AND.EX P1, PT, RZ, UR9, PT, P1 ;  /* 0x00000009ff007c0c */ /* 0x000fe2000bf25310 */
[----:B------:R-:W-:-:S12]  /*f870*/  IMAD.MOV.U32 R3, RZ, RZ, R15 ;  /* 0x000000ffff037224 */ /* 0x000fd800078e000f */
[----:B------:R-:W-:Y:S05]  /*f880*/  @!P1 BRA `(.L_x_307) ;  /* 0x0000000000289947 */ /* 0x000fea0003800000 */
[----:B------:R-:W-:Y:S02]  /*f890*/  ULDC UR7, c[0x0][0x634] ;  /* 0x00018d0000077ab9 */ /* 0x000fe40000000800 */
[----:B------:R-:W-:-:S05]  /*f8a0*/  IADD3 R7, P1, R13, UR7, RZ ;  /* 0x000000070d077c10 */ /* 0x000fca000ff3e0ff */
[----:B------:R-:W-:-:S04]  /*f8b0*/  IMAD.X R11, RZ, RZ, R15, P1 ;  /* 0x000000ffff0b7224 */ /* 0x000fc800008e060f */
[----:B------:R-:W-:-:S04]  /*f8c0*/  IMAD.WIDE.U32 R4, R11, UR8, RZ ;  /* 0x000000080b047c25 */ /* 0x000fc8000f8e00ff */
[----:B------:R-:W-:-:S04]  /*f8d0*/  IMAD.WIDE.U32 R4, P1, R7, UR9, R4 ;  /* 0x0000000907047c25 */ /* 0x000fc8000f820004 */
[----:B------:R-:W-:-:S04]  /*f8e0*/  IMAD.WIDE.U32 R6, R7, UR8, RZ ;  /* 0x0000000807067c25 */ /* 0x000fc8000f8e00ff */
[----:B------:R-:W-:Y:S01]  /*f8f0*/  IMAD.X R3, RZ, RZ, RZ, P1 ;  /* 0x000000ffff037224 */ /* 0x000fe200008e06ff */
[----:B------:R-:W-:Y:S01]  /*f900*/  IADD3 RZ, P1, R7, R4, RZ ;  /* 0x0000000407ff7210 */ /* 0x000fe20007f3e0ff */
[----:B------:R-:W-:-:S04]  /*f910*/  IMAD.MOV.U32 R2, RZ, RZ, R5 ;  /* 0x000000ffff027224 */ /* 0x000fc800078e0005 */
[----:B------:R-:W-:-:S08]  /*f920*/  IMAD.WIDE.U32.X R2, R11, UR9, R2, P1 ;  /* 0x000000090b027c25 */ /* 0x000fd000088e0402 */
.L_x_307:
[--C-:B------:R-:W-:Y:S01]  /*f930*/  SHF.R.U64 R11, R2, UR10, R3.reuse ;  /* 0x0000000a020b7c19 */ /* 0x100fe20008001203 */
[----:B------:R-:W-:Y:S01]  /*f940*/  ULDC.64 UR8, c[0x0][0x620] ;  /* 0x0001880000087ab9 */ /* 0x000fe20000000a00 */
[----:B------:R-:W-:Y:S01]  /*f950*/  SHF.R.U32.HI R2, RZ, UR10, R3 ;  /* 0x0000000aff027c19 */ /* 0x000fe20008011603 */
[----:B------:R-:W-:Y:S01]  /*f960*/  IMAD.MOV.U32 R3, RZ, RZ, R15 ;  /* 0x000000ffff037224 */ /* 0x000fe200078e000f */
[----:B------:R-:W-:Y:S01]  /*f970*/  IADD3 R5, P1, RZ, -R11, RZ ;  /* 0x8000000bff057210 */ /* 0x000fe20007f3e0ff */
[----:B------:R-:W-:Y:S01]  /*f980*/  ULDC UR7, c[0x0][0x150] ;  /* 0x0000540000077ab9 */ /* 0x000fe20000000800 */
[----:B0-----:R-:W-:Y:S01]  /*f990*/  I2FP.F32.U32 R6, R12 ;  /* 0x0000000c00067245 */ /* 0x001fe20000201000 */
[----:B------:R-:W0:Y:S01]  /*f9a0*/  LDC R7, c[0x0][0x144] ;  /* 0x00005100ff077b82 */ /* 0x000e220000000800 */
[----:B------:R-:W-:Y:S01]  /*f9b0*/  ULDC.64 UR10, c[0x0][0x640] ;  /* 0x00019000000a7ab9 */ /* 0x000fe20000000a00 */
[----:B------:R-:W-:Y:S01]  /*f9c0*/  IMAD.X R2, RZ, RZ, ~R2, P1 ;  /* 0x000000ffff027224 */ /* 0x000fe200008e0e02 */
[----:B------:R-:W-:Y:S01]  /*f9d0*/  ISETP.NE.U32.AND P1, PT, RZ, UR10, PT ;  /* 0x0000000aff007c0c */ /* 0x000fe2000bf25070 */
[----:B------:R-:W-:Y:S01]  /*f9e0*/  FMUL R6, R6, UR7 ;  /* 0x0000000706067c20 */ /* 0x000fe20008400000 */
[----:B------:R-:W-:Y:S01]  /*f9f0*/  ULDC UR7, c[0x0][0x618] ;  /* 0x0001860000077ab9 */ /* 0x000fe20000000800 */
[----:B------:R-:W-:Y:S01]  /*fa00*/  IMAD R4, R2, UR8, RZ ;  /* 0x0000000802047c24 */ /* 0x000fe2000f8e02ff */
[----:B------:R-:W-:Y:S01]  /*fa10*/  ISETP.NE.AND.EX P1, PT, RZ, UR11, PT, P1 ;  /* 0x0000000bff007c0c */ /* 0x000fe2000bf25310 */
[----:B------:R-:W-:Y:S01]  /*fa20*/  IMAD.MOV.U32 R2, RZ, RZ, R13 ;  /* 0x000000ffff027224 */ /* 0x000fe200078e000d */
[----:B------:R-:W2:Y:S01]  /*fa30*/  LDC R15, c[0x0][0x148] ;  /* 0x00005200ff0f7b82 */ /* 0x000ea20000000800 */
[----:B------:R-:W3:Y:S02]  /*fa40*/  F2I.U32.TRUNC.NTZ R6, R6 ;  /* 0x0000000600067305 */ /* 0x000ee4000020f000 */
[----:B------:R-:W-:Y:S01]  /*fa50*/  IMAD.WIDE.U32 R2, R5, UR8, R2 ;  /* 0x0000000805027c25 */ /* 0x000fe2000f8e0002 */
[----:B------:R-:W-:-:S03]  /*fa60*/  ULDC UR8, c[0x0][0x154] ;  /* 0x0000550000087ab9 */ /* 0x000fc60000000800 */
[----:B------:R-:W-:Y:S01]  /*fa70*/  IMAD R5, R5, UR9, R4 ;  /* 0x0000000905057c24 */ /* 0x000fe2000f8e0204 */
[----:B------:R-:W-:-:S03]  /*fa80*/  ULDC UR9, c[0x0][0x608] ;  /* 0x0001820000097ab9 */ /* 0x000fc60000000800 */
[----:B------:R-:W-:-:S05]  /*fa90*/  IMAD.IADD R3, R3, 0x1, R5 ;  /* 0x0000000103037824 */ /* 0x000fca00078e0205 */
[----:B------:R-:W-:Y:S01]  /*faa0*/  SHF.R.U64 R13, R2, UR7, R3 ;  /* 0x00000007020d7c19 */ /* 0x000fe20008001203 */
[----:B---3--:R-:W-:Y:S01]  /*fab0*/  IMAD.MOV R6, RZ, RZ, -R6 ;  /* 0x000000ffff067224 */ /* 0x008fe200078e0a06 */
[----:B-1----:R-:W-:-:S03]  /*fac0*/  I2FP.F32.U32 R2, R10 ;  /* 0x0000000a00027245 */ /* 0x002fc60000201000 */
[----:B0-----:R-:W-:Y:S02]  /*fad0*/  IMAD R19, R7, R6, R12 ;  /* 0x0000000607137224 */ /* 0x001fe400078e020c */
[----:B------:R-:W-:Y:S01]  /*fae0*/  FMUL R4, R2, UR8 ;  /* 0x0000000802047c20 */ /* 0x000fe20008400000 */
[----:B------:R-:W-:Y:S01]  /*faf0*/  SHF.R.U32.HI R2, RZ, UR7, R3 ;  /* 0x00000007ff027c19 */ /* 0x000fe20008011603 */
[----:B------:R-:W-:Y:S02]  /*fb00*/  ULDC UR7, c[0x0][0x658] ;  /* 0x0001960000077ab9 */ /* 0x000fe40000000800 */
[----:B------:R0:W1:Y:S01]  /*fb10*/  F2I.U32.TRUNC.NTZ R18, R4 ;  /* 0x0000000400127305 */ /* 0x000062000020f000 */
[--C-:B------:R-:W-:Y:S02]  /*fb20*/  SHF.R.U64 R16, R13, UR9, R2.reuse ;  /* 0x000000090d107c19 */ /* 0x100fe40008001202 */
[----:B------:R-:W-:-:S04]  /*fb30*/  SHF.R.U32.HI R3, RZ, UR9, R2 ;  /* 0x00000009ff037c19 */ /* 0x000fc80008011602 */
[--C-:B------:R-:W-:Y:S02]  /*fb40*/  SHF.R.U64 R14, R16, UR7, R3.reuse ;  /* 0x00000007100e7c19 */ /* 0x100fe40008001203 */
[----:B------:R-:W-:-:S03]  /*fb50*/  SHF.R.U32.HI R3, RZ, UR7, R3 ;  /* 0x00000007ff037c19 */ /* 0x000fc60008011603 */
[----:B------:R-:W-:Y:S01]  /*fb60*/  IMAD.MOV.U32 R2, RZ, RZ, R14 ;  /* 0x000000ffff027224 */ /* 0x000fe200078e000e */
[----:B0-2---:R-:W-:Y:S06]  /*fb70*/  @!P1 BRA `(.L_x_308) ;  /* 0x0000000000289947 */ /* 0x005fec0003800000 */
        /* <DEDUP_REMOVED lines=10> */
.L_x_308:
[----:B------:R-:W-:Y:S01]  /*fc20*/  ULDC UR7, c[0x0][0x648] ;  /* 0x0001920000077ab9 */ /* 0x000fe20000000800 */
[----:B-1----:R-:W-:Y:S01]  /*fc30*/  IMAD.MOV R18, RZ, RZ, -R18 ;  /* 0x000000ffff127224 */ /* 0x002fe200078e0a12 */
[----:B------:R-:W-:Y:S01]  /*fc40*/  SHF.R.U64 R3, R2, UR7, R3 ;  /* 0x0000000702037c19 */ /* 0x000fe20008001203 */
[----:B------:R-:W-:Y:S01]  /*fc50*/  ULDC UR7, c[0x0][0x638] ;  /* 0x00018e0000077ab9 */ /* 0x000fe20000000800 */
[----:B------:R-:W-:Y:S01]  /*fc60*/  LOP3.LUT R2, R16, UR6, RZ, 0xc0, !PT ;  /* 0x0000000610027c12 */ /* 0x000fe2000f8ec0ff */
[----:B------:R-:W-:Y:S01]  /*fc70*/  @P4 IMAD R19, R15, R18, R10 ;  /* 0x000000120f134224 */ /* 0x000fe200078e020a */
[----:B------:R-:W-:Y:S01]  /*fc80*/  LOP3.LUT R13, R13, UR4, RZ, 0xc0, !PT ;  /* 0x000000040d0d7c12 */ /* 0x000fe2000f8ec0ff */
[----:B------:R-:W-:Y:S01]  /*fc90*/  IMAD.MOV R5, RZ, RZ, -R3 ;  /* 0x000000ffff057224 */ /* 0x000fe200078e0a03 */
[----:B------:R-:W-:Y:S01]  /*fca0*/  ULDC UR8, c[0x0][0x610] ;  /* 0x0001840000087ab9 */ /* 0x000fe20000000800 */
[----:B------:R-:W-:Y:S02]  /*fcb0*/  IMAD R2, R3, UR5, R2 ;  /* 0x0000000503027c24 */ /* 0x000fe4000f8e0202 */
[----:B------:R-:W-:Y:S01]  /*fcc0*/  IMAD R14, R5, UR7, R14 ;  /* 0x00000007050e7c24 */ /* 0x000fe2000f8e020e */
[----:B------:R-:W-:Y:S01]  /*fcd0*/  ULDC UR7, c[0x0][0x600] ;  /* 0x0001800000077ab9 */ /* 0x000fe20000000800 */
[----:B------:R-:W-:-:S02]  /*fce0*/  IMAD R5, R2, UR8, R19 ;  /* 0x0000000802057c24 */ /* 0x000fc4000f8e0213 */
[----:B------:R-:W-:Y:S02]  /*fcf0*/  IMAD R14, R14, UR7, R13 ;  /* 0x000000070e0e7c24 */ /* 0x000fe4000f8e020d */
[----:B------:R-:W-:-:S03]  /*fd00*/  IMAD.MOV.U32 R2, RZ, RZ, 0x1 ;  /* 0x00000001ff027424 */ /* 0x000fc600078e00ff */
[----:B------:R-:W-:Y:S02]  /*fd10*/  SEL R6, R14, R5, !P4 ;  /* 0x000000050e067207 */ /* 0x000fe40006000000 */
[----:B------:R-:W-:-:S07]  /*fd20*/  SEL R5, R5, R14, !P4 ;  /* 0x0000000e05057207 */ /* 0x000fce0006000000 */
.L_x_306:
[----:B------:R-:W-:Y:S05]  /*fd30*/  BSYNC B1 ;  /* 0x0000000000017941 */ /* 0x000fea0003800000 */
.L_x_305:
[----:B------:R-:W-:-:S13]  /*fd40*/  LOP3.LUT P1, RZ, R2, 0xff, RZ, 0xc0, !PT ;  /* 0x000000ff02ff7812 */ /* 0x000fda000782c0ff */
[----:B------:R-:W-:Y:S05]  /*fd50*/  @P1 BRA `(.L_x_309) ;  /* 0xfffffff400301947 */ /* 0x000fea000383ffff */
[----:B------:R-:W-:Y:S05]  /*fd60*/  BSYNC B0 ;  /* 0x0000000000007941 */ /* 0x000fea0003800000 */
.L_x_297:
[----:B------:R-:W-:-:S03]  /*fd70*/  UMOV UR7, 0xffffffff ;  /* 0xffffffff00077882 */ /* 0x000fc60000000000 */
[----:B------:R-:W-:Y:S05]  /*fd80*/  BRA.DIV UR7, `(.L_x_310) ;  /* 0x0000000607047947 */ /* 0x000fea000b800000 */
[----:B------:R-:W-:-:S13]  /*fd90*/  ELECT P0, URZ, PT ;  /* 0x00000000003f782f */ /* 0x000fda0003800000 */
.L_x_323:
[----:B------:R-:W-:Y:S04]  /*fda0*/  BSSY B0, `(.L_x_311) ;  /* 0x0000023000007945 */ /* 0x000fe80003800000 */
[----:B------:R-:W-:Y:S05]  /*fdb0*/  @!P0 BRA `(.L_x_312) ;  /* 0x0000000000848947 */ /* 0x000fea0003800000 */
[----:B------:R-:W-:-:S04]  /*fdc0*/  ULOP3.LUT UR7, UR13, 0x2, URZ, 0xfc, !UPT ;  /* 0x000000020d077892 */ /* 0x000fc8000f8efc3f */
[----:B------:R-:W-:-:S06]  /*fdd0*/  UISETP.NE.AND UP0, UPT, UR7, 0x3, UPT ;  /* 0x000000030700788c */ /* 0x000fcc000bf05270 */
[----:B------:R-:W-:-:S13]  /*fde0*/  PLOP3.LUT P0, PT, PT, PT, UP0, 0x80, 0x0 ;  /* 0x000000000000781c */ /* 0x000fda0003f0f008 */
[----:B------:R-:W-:Y:S05]  /*fdf0*/  @!P0 BRA `(.L_x_313) ;  /* 0x0000000000048947 */ /* 0x000fea0003800000 */
[----:B------:R-:W-:Y:S01]  /*fe00*/  BPT.TRAP 0x1 ;  /* 0x000000040000795c */ /* 0x000fe20000300000 */
.L_x_313:
[----:B------:R-:W0:Y:S01]  /*fe10*/  S2R R3, SR_CgaCtaId ;  /* 0x0000000000037919 */ /* 0x000e220000008800 */
[----:B------:R-:W-:-:S04]  /*fe20*/  MOV R2, 0x400 ;  /* 0x0000040000027802 */ /* 0x000fc80000000f00 */
[----:B0-----:R-:W-:Y:S02]  /*fe30*/  LEA R3, R3, R2, 0x18 ;  /* 0x0000000203037211 */ /* 0x001fe400078ec0ff */
[----:B------:R-:W-:-:S03]  /*fe40*/  SHF.L.U32 R2, R0, 0x1f, RZ ;  /* 0x0000001f00027819 */ /* 0x000fc600000006ff */
[----:B------:R-:W-:-:S04]  /*fe50*/  VIADD R3, R3, 0x18 ;  /* 0x0000001803037836 */ /* 0x000fc80000000000 */
[C---:B------:R-:W-:Y:S02]  /*fe60*/  IMAD R7, R8.reuse, 0x8, R3 ;  /* 0x0000000808077824 */ /* 0x040fe400078e0203 */
[----:B------:R-:W-:Y:S02]  /*fe70*/  VIADD R8, R8, 0x1 ;  /* 0x0000000108087836 */ /* 0x000fe40000000000 */
[----:B------:R-:W0:Y:S03]  /*fe80*/  SYNCS.PHASECHK.TRANS64.TRYWAIT P0, [R7+URZ], R2 ;  /* 0x00000002070075a7 */ /* 0x000e26000800017f */
[----:B------:R-:W-:-:S04]  /*fe90*/  ISETP.NE.AND P1, PT, R8, 0x3, PT ;  /* 0x000000030800780c */ /* 0x000fc80003f25270 */
[----:B------:R-:W-:Y:S02]  /*fea0*/  SEL R5, RZ, 0x1, P1 ;  /* 0x00000001ff057807 */ /* 0x000fe40000800000 */
[----:B------:R-:W-:Y:S02]  /*feb0*/  SEL R8, R8, RZ, P1 ;  /* 0x000000ff08087207 */ /* 0x000fe40000800000 */
[----:B------:R-:W-:-:S03]  /*fec0*/  LOP3.LUT R5, R0, R5, RZ, 0x3c, !PT ;  /* 0x0000000500057212 */ /* 0x000fc600078e3cff */
[----:B------:R-:W-:Y:S01]  /*fed0*/  IMAD R9, R8, 0x8, R3 ;  /* 0x0000000808097824 */ /* 0x000fe200078e0203 */
[----:B------:R-:W-:Y:S01]  /*fee0*/  SHF.L.U32 R4, R5, 0x1f, RZ ;  /* 0x0000001f05047819 */ /* 0x000fe200000006ff */
[----:B0-----:R-:W-:Y:S06]  /*fef0*/  @!P0 BRA `(.L_x_314) ;  /* 0x0000000000cc8947 */ /* 0x001fec0003800000 */
.L_x_324:
[----:B------:R-:W1:Y:S01]  /*ff00*/  SYNCS.PHASECHK.TRANS64.TRYWAIT P0, [R9+URZ], R4 ;  /* 0x00000004090075a7 */ /* 0x000e62000800017f */
[----:B------:R-:W-:-:S05]  /*ff10*/  VIADD R0, R8, 0x1 ;  /* 0x0000000108007836 */ /* 0x000fca0000000000 */
[----:B------:R-:W-:-:S04]  /*ff20*/  ISETP.NE.AND P1, PT, R0, 0x3, PT ;  /* 0x000000030000780c */ /* 0x000fc80003f25270 */
[----:B0-----:R-:W-:Y:S02]  /*ff30*/  SEL R2, RZ, 0x1, P1 ;  /* 0x00000001ff027807 */ /* 0x001fe40000800000 */
[----:B------:R-:W-:Y:S02]  /*ff40*/  SEL R0, R0, RZ, P1 ;  /* 0x000000ff00007207 */ /* 0x000fe40000800000 */
[----:B------:R-:W-:Y:S01]  /*ff50*/  LOP3.LUT R2, R5, R2, RZ, 0x3c, !PT ;  /* 0x0000000205027212 */ /* 0x000fe200078e3cff */
[----:B-1----:R-:W-:Y:S06]  /*ff60*/  @!P0 BRA `(.L_x_315) ;  /* 0x0000000000c48947 */ /* 0x002fec0003800000 */
.L_x_325:
[----:B------:R-:W-:Y:S01]  /*ff70*/  IMAD R3, R0, 0x8, R3 ;  /* 0x0000000800037824 */ /* 0x000fe200078e0203 */
[----:B------:R-:W-:-:S07]  /*ff80*/  SHF.L.U32 R0, R2, 0x1f, RZ ;  /* 0x0000001f02007819 */ /* 0x000fce00000006ff */
.L_x_316:
[----:B-1----:R1:W2:Y:S02]  /*ff90*/  SYNCS.PHASECHK.TRANS64.TRYWAIT P0, [R3+URZ], R0 ;  /* 0x00000000030075a7 */ /* 0x0022a4000800017f */
[----:B--2---:R-:W-:Y:S05]  /*ffa0*/  @!P0 NANOSLEEP.SYNCS 0x989680 ;  /* 0x009896800000895d */ /* 0x004fea0003900000 */
[----:B------:R-:W2:Y:S02]  /*ffb0*/  @!P0 SYNCS.PHASECHK.TRANS64 P0, [R3+URZ], R0 ;  /* 0x00000000030085a7 */ /* 0x000ea4000800007f */
[----:B--2---:R-:W-:Y:S05]  /*ffc0*/  @!P0 BRA `(.L_x_316) ;  /* 0xfffffffc00f08947 */ /* 0x004fea000383ffff */
.L_x_312:
[----:B------:R-:W-:Y:S05]  /*ffd0*/  BSYNC B0 ;  /* 0x0000000000007941 */ /* 0x000fea0003800000 */
.L_x_311:
[----:B------:R-:W-:Y:S05]  /*ffe0*/  EXIT ;  /* 0x000000000000794d */ /* 0x000fea0003800000 */
.L_x_17:
[----:B-1----:R-:W-:-:S04]  /*fff0*/  IMAD.U32 R3, RZ, RZ, UR7 ;  /* 0x00000007ff037e24 */ /* 0x002fc8000f8e00ff */
[----:B------:R1:W3:Y:S03]  /*10000*/  SYNCS.PHASECHK.TRANS64.TRYWAIT P0, [R3+URZ], R0 ;  /* 0x00000000030075a7 */ /* 0x0002e6000800017f */
[----:B---3--:R-:W-:Y:S05]  /*10010*/  @!P0 NANOSLEEP.SYNCS 0x989680 ;  /* 0x009896800000895d */ /* 0x008fea0003900000 */
[----:B------:R-:W3:Y:S02]  /*10020*/  @!P0 SYNCS.PHASECHK.TRANS64 P0, [R3+URZ], R0 ;  /* 0x00000000030085a7 */ /* 0x000ee4000800007f */
[----:B---3--:R-:W-:Y:S05]  /*10030*/  @!P0 BRA `(.L_x_17) ;  /* 0xfffffffc00ec8947 */ /* 0x008fea000383ffff */
[----:B------:R-:W-:Y:S05]  /*10040*/  BRA `(.L_x_16) ;  /* 0xffffff1800c47947 */ /* 0x000fea000383ffff */
.L_x_23:
[----:B-----5:R1:W-:Y:S02]  /*10050*/  STL [R1+0x88], R0 ;  /* 0x0000880001007387 */ /* 0x0203e40000100800 */
[----:B-1----:R-:W-:-:S04]  /*10060*/  IMAD.U32 R0, RZ, RZ, UR9 ;  /* 0x00000009ff007e24 */ /* 0x002fc8000f8e00ff */
[----:B------:R1:W4:Y:S03]  /*10070*/  SYNCS.PHASECHK.TRANS64.TRYWAIT P0, [R0+URZ], R229 ;  /* 0x000000e5000075a7 */ /* 0x000326000800017f */
[----:B----4-:R-:W-:Y:S05]  /*10080*/  @!P0 NANOSLEEP.SYNCS 0x989680 ;  /* 0x009896800000895d */ /* 0x010fea0003900000 */
[----:B------:R1:W4:Y:S02]  /*10090*/  @!P0 SYNCS.PHASECHK.TRANS64 P0, [R0+URZ], R229 ;  /* 0x000000e5000085a7 */ /* 0x000324000800007f */
[----:B-1----:R1:W5:Y:S02]  /*100a0*/  LDL.LU R0, [R1+0x88] ;  /* 0x0000880001007983 */ /* 0x0023640000300800 */
[----:B-1--4-:R-:W-:Y:S05]  /*100b0*/  @!P0 BRA `(.L_x_23) ;  /* 0xfffffffc00e48947 */ /* 0x012fea000383ffff */
[----:B------:R-:W-:Y:S05]  /*100c0*/  BRA `(.L_x_22) ;  /* 0xffffff2c00287947 */ /* 0x000fea000383ffff */
.L_x_298:
[----:B------:R-:W-:Y:S01]  /*100d0*/  BSSY B1, `(.L_x_317) ;  /* 0x0000006000017945 */ /* 0x000fe20003800000 */
[----:B------:R-:W-:-:S07]  /*100e0*/  IMAD.MOV.U32 R2, RZ, RZ, -0x1 ;  /* 0xffffffffff027424 */ /* 0x000fce00078e00ff */
[----:B------:R-:W-:Y:S05]  /*100f0*/  WARPSYNC.COLLECTIVE R2, `(.L_x_318) ;  /* 0x00000000020c7348 */ /* 0x000fea0003c00000 */
[----:B------:R-:W-:Y:S02]  /*10100*/  ELECT P1, UR62, PT ;  /* 0x00000000003e782f */ /* 0x000fe40003820000 */
[----:B------:R-:W-:Y:S01]  /*10110*/  MOV R2, UR62 ;  /* 0x0000003e00027c02 */ /* 0x000fe20008000f00 */
[----:B------:R-:W-:Y:S10]  /*10120*/  ENDCOLLECTIVE ;  /* 0x000000000000791b */ /* 0x000ff40003800000 */
.L_x_318:
[----:B------:R-:W-:Y:S05]  /*10130*/  BSYNC B1 ;  /* 0x0000000000017941 */ /* 0x000fea0003800000 */
.L_x_317:
[----:B------:R-:W-:Y:S05]  /*10140*/  BRA `(.L_x_319) ;  /* 0xfffffff000407947 */ /* 0x000fea000383ffff */
.L_x_301:
[----:B-1----:R1:W2:Y:S02]  /*10150*/  SYNCS.PHASECHK.TRANS64.TRYWAIT P1, [R13+URZ+0x18], R4 ;  /* 0x000018040d0075a7 */ /* 0x0022a4000802017f */
[----:B--2---:R-:W-:Y:S05]  /*10160*/  @!P1 NANOSLEEP.SYNCS 0x989680 ;  /* 0x009896800000995d */ /* 0x004fea0003900000 */
[----:B------:R-:W2:Y:S02]  /*10170*/  @!P1 SYNCS.PHASECHK.TRANS64 P1, [R13+URZ+0x18], R4 ;  /* 0x000018040d0095a7 */ /* 0x000ea4000802007f */
[----:B--2---:R-:W-:Y:S05]  /*10180*/  @!P1 BRA `(.L_x_301) ;  /* 0xfffffffc00f09947 */ /* 0x004fea000383ffff */
[----:B------:R-:W-:Y:S05]  /*10190*/  BRA `(.L_x_320) ;  /* 0xfffffff000747947 */ /* 0x000fea000383ffff */
.L_x_310:
[----:B------:R-:W-:Y:S01]  /*101a0*/  BSSY B0, `(.L_x_321) ;  /* 0x0000006000007945 */ /* 0x000fe20003800000 */
[----:B------:R-:W-:-:S07]  /*101b0*/  IMAD.MOV.U32 R2, RZ, RZ, -0x1 ;  /* 0xffffffffff027424 */ /* 0x000fce00078e00ff */
[----:B------:R-:W-:Y:S05]  /*101c0*/  WARPSYNC.COLLECTIVE R2, `(.L_x_322) ;  /* 0x00000000020c7348 */ /* 0x000fea0003c00000 */
[----:B------:R-:W-:Y:S02]  /*101d0*/  ELECT P1, UR62, PT ;  /* 0x00000000003e782f */ /* 0x000fe40003820000 */
[----:B------:R-:W-:Y:S01]  /*101e0*/  MOV R2, UR62 ;  /* 0x0000003e00027c02 */ /* 0x000fe20008000f00 */
[----:B------:R-:W-:Y:S10]  /*101f0*/  ENDCOLLECTIVE ;  /* 0x000000000000791b */ /* 0x000ff40003800000 */
.L_x_322:
[----:B------:R-:W-:Y:S05]  /*10200*/  BSYNC B0 ;  /* 0x0000000000007941 */ /* 0x000fea0003800000 */
.L_x_321:
[----:B------:R-:W-:Y:S01]  /*10210*/  PLOP3.LUT P0, PT, P1, PT, PT, 0x80, 0x0 ;  /* 0x000000000000781c */ /* 0x000fe20000f0f070 */
[----:B------:R-:W-:-:S12]  /*10220*/  BRA `(.L_x_323) ;  /* 0xfffffff800dc7947 */ /* 0x000fd8000383ffff */
.L_x_314:
[----:B0-----:R0:W1:Y:S02]  /*10230*/  SYNCS.PHASECHK.TRANS64.TRYWAIT P0, [R7+URZ], R2 ;  /* 0x00000002070075a7 */ /* 0x001064000800017f */
[----:B-1----:R-:W-:Y:S05]  /*10240*/  @!P0 NANOSLEEP.SYNCS 0x989680 ;  /* 0x009896800000895d */ /* 0x002fea0003900000 */
[----:B------:R-:W1:Y:S02]  /*10250*/  @!P0 SYNCS.PHASECHK.TRANS64 P0, [R7+URZ], R2 ;  /* 0x00000002070085a7 */ /* 0x000e64000800007f */
[----:B-1----:R-:W-:Y:S05]  /*10260*/  @!P0 BRA `(.L_x_314) ;  /* 0xfffffffc00f08947 */ /* 0x002fea000383ffff */
[----:B------:R-:W-:Y:S05]  /*10270*/  BRA `(.L_x_324) ;  /* 0xfffffffc00207947 */ /* 0x000fea000383ffff */
.L_x_315:
[----:B0-----:R0:W1:Y:S02]  /*10280*/  SYNCS.PHASECHK.TRANS64.TRYWAIT P0, [R9+URZ], R4 ;  /* 0x00000004090075a7 */ /* 0x001064000800017f */
[----:B-1----:R-:W-:Y:S05]  /*10290*/  @!P0 NANOSLEEP.SYNCS 0x989680 ;  /* 0x009896800000895d */ /* 0x002fea0003900000 */
[----:B------:R-:W1:Y:S02]  /*102a0*/  @!P0 SYNCS.PHASECHK.TRANS64 P0, [R9+URZ], R4 ;  /* 0x00000004090085a7 */ /* 0x000e64000800007f */
[----:B-1----:R-:W-:Y:S05]  /*102b0*/  @!P0 BRA `(.L_x_315) ;  /* 0xfffffffc00f08947 */ /* 0x002fea000383ffff */
[----:B------:R-:W-:Y:S05]  /*102c0*/  BRA `(.L_x_325) ;  /* 0xfffffffc00287947 */ /* 0x000fea000383ffff */
.L_x_326:
[----:B------:R-:W-:-:S00]  /*102d0*/  BRA `(.L_x_326) ;  /* 0xfffffffc00fc7947 */ /* 0x000fc0000383ffff */
[----:B------:R-:W-:-:S00]  /*102e0*/  NOP ;  /* 0x0000000000007918 */ /* 0x000fc00000000000 */
        /* <DEDUP_REMOVED lines=9> */
.L_x_327:


//--------------------- .nv.shared._ZN7cutlass13device_kernelINS_4gemm6kernel13GemmUniversalIN4cute5tupleIJiiiiEEENS1_10collective13CollectiveMmaINS1_37MainloopSm90TmaGmmaWarpSpecializedFP8ILi3ENS5_IJNS4_1CILi1EEESB_SB_EEENS1_35KernelTmaWarpSpecializedCooperativeEEENS5_IJNSA_ILi256EEENSA_ILi128EEENSA_ILi32EEEEEENS_12float_e4m3_tENS5_IJlSB_lEEESJ_SK_NS4_8TiledMMAINS4_8MMA_AtomIJNS4_4SM904GMMA31MMA_64x128x32_F32E4M3E4M3_SS_TNILNSO_7ScaleInE1ELSQ_1EEEEEENS4_6LayoutINS5_IJNSA_ILi2EEESB_SB_EEENS5_IJSB_NSA_ILi0EEESW_EEEEENS5_IJNS4_10UnderscoreESZ_SZ_EEEEENS4_13SM90_TMA_LOADENS4_14ComposedLayoutINS4_7SwizzleILi1ELi4ELi3EEENS4_18smem_ptr_flag_bitsILi8EEENST_INS5_IJNSA_ILi8EEESH_EEENS5_IJSH_SB_EEEEEEEvNS4_8identityES12_S1C_vS1D_EENS_8epilogue10collective6detail29Sm90TmaWarpSpecializedAdapterINS1G_15DefaultEpilogueISJ_SK_SK_NS1F_6thread17LinearCombinationISJ_Li1EffLNS1K_9ScaleType4KindE0ELNS_15FloatRoundStyleE2ESJ_EENS1_15EpilogueDefaultEEEEEvvEEEEvNT_6ParamsE --------------------------
	.section	.nv.shared._ZN7cutlass13device_kernelINS_4gemm6kernel13GemmUniversalIN4cute5tupleIJiiiiEEENS1_10collective13CollectiveMmaINS1_37MainloopSm90TmaGmmaWarpSpecializedFP8ILi3ENS5_IJNS4_1CILi1EEESB_SB_EEENS1_35KernelTmaWarpSpecializedCooperativeEEENS5_IJNSA_ILi256EEENSA_ILi128EEENSA_ILi32EEEEEENS_12float_e4m3_tENS5_IJlSB_lEEESJ_SK_NS4_8TiledMMAINS4_8MMA_AtomIJNS4_4SM904GMMA31MMA_64x128x32_F32E4M3E4M3_SS_TNILNSO_7ScaleInE1ELSQ_1EEEEEENS4_6LayoutINS5_IJNSA_ILi2EEESB_SB_EEENS5_IJSB_NSA_ILi0EEESW_EEEEENS5_IJNS4_10UnderscoreESZ_SZ_EEEEENS4_13SM90_TMA_LOADENS4_14ComposedLayoutINS4_7SwizzleILi1ELi4ELi3EEENS4_18smem_ptr_flag_bitsILi8EEENST_INS5_IJNSA_ILi8EEESH_EEENS5_IJSH_SB_EEEEEEEvNS4_8identityES12_S1C_vS1D_EENS_8epilogue10collective6detail29Sm90TmaWarpSpecializedAdapterINS1G_15DefaultEpilogueISJ_SK_SK_NS1F_6thread17LinearCombinationISJ_Li1EffLNS1K_9ScaleType4KindE0ELNS_15FloatRoundStyleE2ESJ_EENS1_15EpilogueDefaultEEEEEvvEEEEvNT_6ParamsE,"aw",@nobits
	.sectionflags	@""
	.align	16
	.zero		1024


//--------------------- .nv.shared.reserved.0     --------------------------
	.section	.nv.shared.reserved.0,"aw",@nobits
	.weak		__nv_reservedSMEM_offset_0_alias
	.size		__nv_reservedSMEM_offset_0_alias, 0, 0
	.other		__nv_reservedSMEM_offset_0_alias,@"STO_CUDA_RESERVED_SHARED STV_DEFAULT"
__nv_reservedSMEM_offset_0_alias:
	.zero		0


//--------------------- .nv.global                --------------------------
	.section	.nv.global,"aw",@nobits
.nv.global:
	.type		_ZN39_INTERNAL_8731bcc2_4_k_cu_2b2fcdea_43924cute1_E,@object
	.size		_ZN39_INTERNAL_8731bcc2_4_k_cu_2b2fcdea_43924cute1_E,(_ZN39_INTERNAL_8731bcc2_4_k_cu_2b2fcdea_43924cuda3std3__45__cpo6cbeginE - _ZN39_INTERNAL_8731bcc2_4_k_cu_2b2fcdea_43924cute1_E)
_ZN39_INTERNAL_8731bcc2_4_k_cu_2b2fcdea_43924cute1_E:
	.zero		1
	.type		_ZN39_INTERNAL_8731bcc2_4_k_cu_2b2fcdea_43924cuda3std3__45__cpo6cbeginE,@object
	.size		_ZN39_INTERNAL_8731bcc2_4_k_cu_2b2fcdea_43924cuda3std3__45__cpo6cbeginE,(_ZN39_INTERNAL_8731bcc2_4_k_cu_2b2fcdea_43924cuda3std3__48in_placeE - _ZN39_INTERNAL_8731bcc2_4_k_cu_2b2fcdea_43924cuda3std3__45__cpo6cbeginE)
_ZN39_INTERNAL_8731bcc2_4_k_cu_2b2fcdea_43924cuda3std3__45__cpo6cbeginE:
	.zero		1
	.type		_ZN39_INTERNAL_8731bcc2_4_k_cu_2b2fcdea_43924cuda3std3__48in_placeE,@object
	.size		_ZN39_INTERNAL_8731bcc2_4_k_cu_2b2fcdea_43924cuda3std3__48in_placeE,(_ZN39_INTERNAL_8731bcc2_4_k_cu_2b2fcdea_43924cuda3std6ranges3__45__cpo9iter_moveE - _ZN39_INTERNAL_8731bcc2_4_k_cu_2b2fcdea_43924cuda3std3__48in_placeE)
_ZN39_INTERNAL_8731bcc2_4_k_cu_2b2fcdea_43924cuda3std3__48in_placeE:
	.zero		1
	.type		_ZN39_INTERNAL_8731bcc2_4_k_cu_2b2fcdea_43924cuda3std6ranges3__45__cpo9iter_moveE,@object
	.size		_ZN39_INTERNAL_8731bcc2_4_k_cu_2b2fcdea_43924cuda3std6ranges3__45__cpo9iter_moveE,(_ZN39_INTERNAL_8731bcc2_4_k_cu_2b2fcdea_43924cuda3std3__45__cpo5beginE - _ZN39_INTERNAL_8731bcc2_4_k_cu_2b2fcdea_43924cuda3std6ranges3__45__cpo9iter_moveE)
_ZN39_INTERNAL_8731bcc2_4_k_cu_2b2fcdea_43924cuda3std6ranges3__45__cpo9iter_moveE:
	.zero		1
	.type		_ZN39_INTERNAL_8731bcc2_4_k_cu_2b2fcdea_43924cuda3std3__45__cpo5beginE,@object
	.size		_ZN39_INTERNAL_8731bcc2_4_k_cu_2b2fcdea_43924cuda3std3__45__cpo5beginE,(_ZN39_INTERNAL_8731bcc2_4_k_cu_2b2fcdea_43924cuda3std3__441_GLOBAL__N__8731bcc2_4_k_cu_2b2fcdea_43926ignoreE - _ZN39_INTERNAL_8731bcc2_4_k_cu_2b2fcdea_43924cuda3std3__45__cpo5beginE)
_ZN39_INTERNAL_8731bcc2_4_k_cu_2b2fcdea_43924cuda3std3__45__cpo5beginE:
	.zero		1
	.type		_ZN39_INTERNAL_8731bcc2_4_k_cu_2b2fcdea_43924cuda3std3__441_GLOBAL__N__8731bcc2_4_k_cu_2b2fcdea_43926ignoreE,@object
	.size		_ZN39_INTERNAL_8731bcc2_4_k_cu_2b2fcdea_43924cuda3std3__441_GLOBAL__N__8731bcc2_4_k_cu_2b2fcdea_43926ignoreE,(_ZN39_INTERNAL_8731bcc2_4_k_cu_2b2fcdea_43924cute7productE - _ZN39_INTERNAL_8731bcc2_4_k_cu_2b2fcdea_43924cuda3std3__441_GLOBAL__N__8731bcc2_4_k_cu_2b2fcdea_43926ignoreE)
_ZN39_INTERNAL_8731bcc2_4_k_cu_2b2fcdea_43924cuda3std3__441_GLOBAL__N__8731bcc2_4_k_cu_2b2fcdea_43926ignoreE:
	.zero		1
	.type		_ZN39_INTERNAL_8731bcc2_4_k_cu_2b2fcdea_43924cute7productE,@object
	.size		_ZN39_INTERNAL_8731bcc2_4_k_cu_2b2fcdea_43924cute7productE,(_ZN39_INTERNAL_8731bcc2_4_k_cu_2b2fcdea_43924cuda3std3__45__cpo3endE - _ZN39_INTERNAL_8731bcc2_4_k_cu_2b2fcdea_43924cute7productE)
_ZN39_INTERNAL_8731bcc2_4_k_cu_2b2fcdea_43924cute7productE:
	.zero		1
	.type		_ZN39_INTERNAL_8731bcc2_4_k_cu_2b2fcdea_43924cuda3std3__45__cpo3endE,@object
	.size		_ZN39_INTERNAL_8731bcc2_4_k_cu_2b2fcdea_43924cuda3std3__45__cpo3endE,(_ZN39_INTERNAL_8731bcc2_4_k_cu_2b2fcdea_43924cuda3std3__419piecewise_constructE - _ZN39_INTERNAL_8731bcc2_4_k_cu_2b2fcdea_43924cuda3std3__45__cpo3endE)
_ZN39_INTERNAL_8731bcc2_4_k_cu_2b2fcdea_43924cuda3std3__45__cpo3endE:
	.zero		1
	.type		_ZN39_INTERNAL_8731bcc2_4_k_cu_2b2fcdea_43924cuda3std3__419piecewise_constructE,@object
	.size		_ZN39_INTERNAL_8731bcc2_4_k_cu_2b2fcdea_43924cuda3std3__419piecewise_constructE,(_ZN39_INTERNAL_8731bcc2_4_k_cu_2b2fcdea_43924cuda3std3__45__cpo4cendE - _ZN39_INTERNAL_8731bcc2_4_k_cu_2b2fcdea_43924cuda3std3__419piecewise_constructE)
_ZN39_INTERNAL_8731bcc2_4_k_cu_2b2fcdea_43924cuda3std3__419piecewise_constructE:
	.zero		1
	.type		_ZN39_INTERNAL_8731bcc2_4_k_cu_2b2fcdea_43924cuda3std3__45__cpo4cendE,@object
	.size		_ZN39_INTERNAL_8731bcc2_4_k_cu_2b2fcdea_43924cuda3std3__45__cpo4cendE,(_ZN39_INTERNAL_8731bcc2_4_k_cu_2b2fcdea_43924cuda3std6ranges3__45__cpo4swapE - _ZN39_INTERNAL_8731bcc2_4_k_cu_2b2fcdea_43924cuda3std3__45__cpo4cendE)
_ZN39_INTERNAL_8731bcc2_4_k_cu_2b2fcdea_43924cuda3std3__45__cpo4cendE:
	.zero		1
	.type		_ZN39_INTERNAL_8731bcc2_4_k_cu_2b2fcdea_43924cuda3std6ranges3__45__cpo4swapE,@object
	.size		_ZN39_INTERNAL_8731bcc2_4_k_cu_2b2fcdea_43924cuda3std6ranges3__45__cpo4swapE,(.L_7 - _ZN39_INTERNAL_8731bcc2_4_k_cu_2b2fcdea_43924cuda3std6ranges3__45__cpo4swapE)
_ZN39_INTERNAL_8731bcc2_4_k_cu_2b2fcdea_43924cuda3std6ranges3__45__cpo4swapE:
	.zero		1
.L_7:


//--------------------- .nv.constant0._ZN7cutlass13device_kernelINS_4gemm6kernel13GemmUniversalIN4cute5tupleIJiiiiEEENS1_10collective13CollectiveMmaINS1_37MainloopSm90TmaGmmaWarpSpecializedFP8ILi3ENS5_IJNS4_1CILi1EEESB_SB_EEENS1_35KernelTmaWarpSpecializedCooperativeEEENS5_IJNSA_ILi256EEENSA_ILi128EEENSA_ILi32EEEEEENS_12float_e4m3_tENS5_IJlSB_lEEESJ_SK_NS4_8TiledMMAINS4_8MMA_AtomIJNS4_4SM904GMMA31MMA_64x128x32_F32E4M3E4M3_SS_TNILNSO_7ScaleInE1ELSQ_1EEEEEENS4_6LayoutINS5_IJNSA_ILi2EEESB_SB_EEENS5_IJSB_NSA_ILi0EEESW_EEEEENS5_IJNS4_10UnderscoreESZ_SZ_EEEEENS4_13SM90_TMA_LOADENS4_14ComposedLayoutINS4_7SwizzleILi1ELi4ELi3EEENS4_18smem_ptr_flag_bitsILi8EEENST_INS5_IJNSA_ILi8EEESH_EEENS5_IJSH_SB_EEEEEEEvNS4_8identityES12_S1C_vS1D_EENS_8epilogue10collective6detail29Sm90TmaWarpSpecializedAdapterINS1G_15DefaultEpilogueISJ_SK_SK_NS1F_6thread17LinearCombinationISJ_Li1EffLNS1K_9ScaleType4KindE0ELNS_15FloatRoundStyleE2ESJ_EENS1_15EpilogueDefaultEEEEEvvEEEEvNT_6ParamsE --------------------------
	.section	.nv.constant0._ZN7cutlass13device_kernelINS_4gemm6kernel13GemmUniversalIN4cute5tupleIJiiiiEEENS1_10collective13CollectiveMmaINS1_37MainloopSm90TmaGmmaWarpSpecializedFP8ILi3ENS5_IJNS4_1CILi1EEESB_SB_EEENS1_35KernelTmaWarpSpecializedCooperativeEEENS5_IJNSA_ILi256EEENSA_ILi128EEENSA_ILi32EEEEEENS_12float_e4m3_tENS5_IJlSB_lEEESJ_SK_NS4_8TiledMMAINS4_8MMA_AtomIJNS4_4SM904GMMA31MMA_64x128x32_F32E4M3E4M3_SS_TNILNSO_7ScaleInE1ELSQ_1EEEEEENS4_6LayoutINS5_IJNSA_ILi2EEESB_SB_EEENS5_IJSB_NSA_ILi0EEESW_EEEEENS5_IJNS4_10UnderscoreESZ_SZ_EEEEENS4_13SM90_TMA_LOADENS4_14ComposedLayoutINS4_7SwizzleILi1ELi4ELi3EEENS4_18smem_ptr_flag_bitsILi8EEENST_INS5_IJNSA_ILi8EEESH_EEENS5_IJSH_SB_EEEEEEEvNS4_8identityES12_S1C_vS1D_EENS_8epilogue10collective6detail29Sm90TmaWarpSpecializedAdapterINS1G_15DefaultEpilogueISJ_SK_SK_NS1F_6thread17LinearCombinationISJ_Li1EffLNS1K_9ScaleType4KindE0ELNS_15FloatRoundStyleE2ESJ_EENS1_15EpilogueDefaultEEEEEvvEEEEvNT_6ParamsE,"a",@progbits
	.sectionflags	@""
	.align	4
.nv.constant0._ZN7cutlass13device_kernelINS_4gemm6kernel13GemmUniversalIN4cute5tupleIJiiiiEEENS1_10collective13CollectiveMmaINS1_37MainloopSm90TmaGmmaWarpSpecializedFP8ILi3ENS5_IJNS4_1CILi1EEESB_SB_EEENS1_35KernelTmaWarpSpecializedCooperativeEEENS5_IJNSA_ILi256EEENSA_ILi128EEENSA_ILi32EEEEEENS_12float_e4m3_tENS5_IJlSB_lEEESJ_SK_NS4_8TiledMMAINS4_8MMA_AtomIJNS4_4SM904GMMA31MMA_64x128x32_F32E4M3E4M3_SS_TNILNSO_7ScaleInE1ELSQ_1EEEEEENS4_6LayoutINS5_IJNSA_ILi2EEESB_SB_EEENS5_IJSB_NSA_ILi0EEESW_EEEEENS5_IJNS4_10UnderscoreESZ_SZ_EEEEENS4_13SM90_TMA_LOADENS4_14ComposedLayoutINS4_7SwizzleILi1ELi4ELi3EEENS4_18smem_ptr_flag_bitsILi8EEENST_INS5_IJNSA_ILi8EEESH_EEENS5_IJSH_SB_EEEEEEEvNS4_8identityES12_S1C_vS1D_EENS_8epilogue10collective6detail29Sm90TmaWarpSpecializedAdapterINS1G_15DefaultEpilogueISJ_SK_SK_NS1F_6thread17LinearCombinationISJ_Li1EffLNS1K_9ScaleType4KindE0ELNS_15FloatRoundStyleE2ESJ_EENS1_15EpilogueDefaultEEEEEvvEEEEvNT_6ParamsE:
	.zero		1664


//--------------------- SYMBOLS --------------------------

	.type		.nv.reservedSmem.offset0,@object
	.size		.nv.reservedSmem.offset0,0x4
